	.target	sm_100a

	.elftype	@"ET_EXEC"


//--------------------- .note.nv.tkinfo           --------------------------
	.section	.note.nv.tkinfo,"",@"SHT_NOTE"
	.sectionflags	@"SHF_NOTE_NV_TKINFO"
	.tkinfo
        /*0018*/ 	.word	0x00000002
        /*0030*/ 	.string	""
        /*0030*/ 	.string	"ptxas"
        /*0030*/ 	.string	"Cuda compilation tools, release 13.0, V13.0.88"
        /*0030*/ 	.string	"Build cuda_13.0.r13.0/compiler.36424714_0"
        /*0030*/ 	.string	"-arch sm_100a -m 64 "



//--------------------- .note.nv.cuinfo           --------------------------
	.section	.note.nv.cuinfo,"",@"SHT_NOTE"
	.sectionflags	@"SHF_NOTE_NV_CUINFO"
        /*0018*/ 	.short	0x0002
        /*001a*/ 	.short	0x0064
        /*001c*/ 	.short	0x0082
	.zero		2


//--------------------- .nv.info                  --------------------------
	.section	.nv.info,"",@"SHT_CUDA_INFO"
	.align	4


	//----- nvinfo : EIATTR_REGCOUNT
	.align		4
        /*0000*/ 	.byte	0x04, 0x2f
        /*0002*/ 	.short	(.L_19 - .L_18)
	.align		4
.L_18:
        /*0004*/ 	.word	index@(_ZN7cutlass13device_kernelINS_4gemm6kernel13GemmUniversalIN4cute5tupleIJiiiiEEENS1_10collective13CollectiveMmaINS1_35MainloopSm100TmaUmmaWarpSpecializedILi12ELi2ELi4ENS5_IJNS4_1CILi4EEESB_NSA_ILi1EEEEEEEENS5_IJNSA_ILi64EEESF_NSA_ILi32EEEEEENS_10tfloat32_tENS5_IJlSC_lEEESI_SJ_NS4_8TiledMMAINS4_8MMA_AtomIJNS4_17SM100_MMA_TF32_SSISI_SI_fLi64ELi64ELNS4_4UMMA5MajorE0ELSO_0ELNSN_7ScaleInE0ELSP_0EEEEEENS4_6LayoutINS5_IJSC_SC_SC_EEENS5_IJNSA_ILi0EEESU_SU_EEEEENS5_IJNS4_10UnderscoreESX_SX_EEEEENS4_23SM90_TMA_LOAD_MULTICASTENS4_14ComposedLayoutINS4_7SwizzleILi3ELi4ELi3EEENS4_18smem_ptr_flag_bitsILi32EEENSS_INS5_IJNSA_ILi8EEESG_EEENS5_IJSG_SC_EEEEEEEvNS4_8identityES10_S1A_vS1B_EENS_8epilogue10collective18CollectiveEpilogueINS1D_23Sm100TmaWarpSpecializedILi3ELi2ELi16ELb1ELb0EEEJSH_NS5_IJNSS_ISF_SC_EENSS_ISG_SC_EEEEESI_SJ_SI_SJ_NS1D_6fusion15FusionCallbacksIS1H_NS1L_17LinearCombinationISI_fSI_fLNS_15FloatRoundStyleE2EEESH_S1K_JEEENS4_5SM1004TMEM4LOAD26SM100_TMEM_LOAD_16dp128b8xENS4_13SM90_TMA_LOADES1A_NS4_17SM75_U32x4_LDSM_NENS4_14SM90_TMA_STOREES1A_NS4_17SM90_U32x4_STSM_NENS4_39AutoVectorizingCopyWithAssumedAlignmentILi128EEEEEEvvEEEEvNT_6ParamsE)
        /*0008*/ 	.word	0x00000056


	//----- nvinfo : EIATTR_FRAME_SIZE
	.align		4
.L_19:
        /*000c*/ 	.byte	0x04, 0x11
        /*000e*/ 	.short	(.L_21 - .L_20)
	.align		4
.L_20:
        /*0010*/ 	.word	index@($__internal_2_$__cuda_sm10x_tcgen05_guardrail_trap_unallocated_columns_being_dealloced)
        /*0014*/ 	.word	0x00000000


	//----- nvinfo : EIATTR_FRAME_SIZE
	.align		4
.L_21:
        /*0018*/ 	.byte	0x04, 0x11
        /*001a*/ 	.short	(.L_23 - .L_22)
	.align		4
.L_22:
        /*001c*/ 	.word	index@($__internal_1_$__cuda_sm10x_tcgen05_guardrail_trap_phase_invalid_during_alloc)
        /*0020*/ 	.word	0x00000000


	//----- nvinfo : EIATTR_FRAME_SIZE
	.align		4
.L_23:
        /*0024*/ 	.byte	0x04, 0x11
        /*0026*/ 	.short	(.L_25 - .L_24)
	.align		4
.L_24:
        /*0028*/ 	.word	index@($__internal_0_$__cuda_sm10x_tcgen05_guardrail_trap_col_being_dealloced_not_returned_by_alloc)
        /*002c*/ 	.word	0x00000000


	//----- nvinfo : EIATTR_FRAME_SIZE
	.align		4
.L_25:
        /*0030*/ 	.byte	0x04, 0x11
        /*0032*/ 	.short	(.L_27 - .L_26)
	.align		4
.L_26:
        /*0034*/ 	.word	index@(_ZN7cutlass13device_kernelINS_4gemm6kernel13GemmUniversalIN4cute5tupleIJiiiiEEENS1_10collective13CollectiveMmaINS1_35MainloopSm100TmaUmmaWarpSpecializedILi12ELi2ELi4ENS5_IJNS4_1CILi4EEESB_NSA_ILi1EEEEEEEENS5_IJNSA_ILi64EEESF_NSA_ILi32EEEEEENS_10tfloat32_tENS5_IJlSC_lEEESI_SJ_NS4_8TiledMMAINS4_8MMA_AtomIJNS4_17SM100_MMA_TF32_SSISI_SI_fLi64ELi64ELNS4_4UMMA5MajorE0ELSO_0ELNSN_7ScaleInE0ELSP_0EEEEEENS4_6LayoutINS5_IJSC_SC_SC_EEENS5_IJNSA_ILi0EEESU_SU_EEEEENS5_IJNS4_10UnderscoreESX_SX_EEEEENS4_23SM90_TMA_LOAD_MULTICASTENS4_14ComposedLayoutINS4_7SwizzleILi3ELi4ELi3EEENS4_18smem_ptr_flag_bitsILi32EEENSS_INS5_IJNSA_ILi8EEESG_EEENS5_IJSG_SC_EEEEEEEvNS4_8identityES10_S1A_vS1B_EENS_8epilogue10collective18CollectiveEpilogueINS1D_23Sm100TmaWarpSpecializedILi3ELi2ELi16ELb1ELb0EEEJSH_NS5_IJNSS_ISF_SC_EENSS_ISG_SC_EEEEESI_SJ_SI_SJ_NS1D_6fusion15FusionCallbacksIS1H_NS1L_17LinearCombinationISI_fSI_fLNS_15FloatRoundStyleE2EEESH_S1K_JEEENS4_5SM1004TMEM4LOAD26SM100_TMEM_LOAD_16dp128b8xENS4_13SM90_TMA_LOADES1A_NS4_17SM75_U32x4_LDSM_NENS4_14SM90_TMA_STOREES1A_NS4_17SM90_U32x4_STSM_NENS4_39AutoVectorizingCopyWithAssumedAlignmentILi128EEEEEEvvEEEEvNT_6ParamsE)
        /*0038*/ 	.word	0x00000000


	//----- nvinfo : EIATTR_MIN_STACK_SIZE
	.align		4
.L_27:
        /*003c*/ 	.byte	0x04, 0x12
        /*003e*/ 	.short	(.L_29 - .L_28)
	.align		4
.L_28:
        /*0040*/ 	.word	index@(_ZN7cutlass13device_kernelINS_4gemm6kernel13GemmUniversalIN4cute5tupleIJiiiiEEENS1_10collective13CollectiveMmaINS1_35MainloopSm100TmaUmmaWarpSpecializedILi12ELi2ELi4ENS5_IJNS4_1CILi4EEESB_NSA_ILi1EEEEEEEENS5_IJNSA_ILi64EEESF_NSA_ILi32EEEEEENS_10tfloat32_tENS5_IJlSC_lEEESI_SJ_NS4_8TiledMMAINS4_8MMA_AtomIJNS4_17SM100_MMA_TF32_SSISI_SI_fLi64ELi64ELNS4_4UMMA5MajorE0ELSO_0ELNSN_7ScaleInE0ELSP_0EEEEEENS4_6LayoutINS5_IJSC_SC_SC_EEENS5_IJNSA_ILi0EEESU_SU_EEEEENS5_IJNS4_10UnderscoreESX_SX_EEEEENS4_23SM90_TMA_LOAD_MULTICASTENS4_14ComposedLayoutINS4_7SwizzleILi3ELi4ELi3EEENS4_18smem_ptr_flag_bitsILi32EEENSS_INS5_IJNSA_ILi8EEESG_EEENS5_IJSG_SC_EEEEEEEvNS4_8identityES10_S1A_vS1B_EENS_8epilogue10collective18CollectiveEpilogueINS1D_23Sm100TmaWarpSpecializedILi3ELi2ELi16ELb1ELb0EEEJSH_NS5_IJNSS_ISF_SC_EENSS_ISG_SC_EEEEESI_SJ_SI_SJ_NS1D_6fusion15FusionCallbacksIS1H_NS1L_17LinearCombinationISI_fSI_fLNS_15FloatRoundStyleE2EEESH_S1K_JEEENS4_5SM1004TMEM4LOAD26SM100_TMEM_LOAD_16dp128b8xENS4_13SM90_TMA_LOADES1A_NS4_17SM75_U32x4_LDSM_NENS4_14SM90_TMA_STOREES1A_NS4_17SM90_U32x4_STSM_NENS4_39AutoVectorizingCopyWithAssumedAlignmentILi128EEEEEEvvEEEEvNT_6ParamsE)
        /*0044*/ 	.word	0x00000000
.L_29:


//--------------------- .nv.compat                --------------------------
	.section	.nv.compat,"",@"SHT_CUDA_COMPAT_INFO"
	.align	4
        /*0000*/ 	.byte	0x02, 0x09, 0x01, 0x00, 0x02, 0x02, 0x02, 0x00, 0x02, 0x05, 0x05, 0x00, 0x03, 0x07, 0x01, 0x01
        /*0010*/ 	.byte	0x02, 0x03, 0x01, 0x00, 0x02, 0x06, 0x01, 0x00, 0x04, 0x0b, 0x08, 0x00, 0x09, 0x00, 0x00, 0x00
        /*0020*/ 	.byte	0x00, 0x00, 0x00, 0x00


//--------------------- .nv.info._ZN7cutlass13device_kernelINS_4gemm6kernel13GemmUniversalIN4cute5tupleIJiiiiEEENS1_10collective13CollectiveMmaINS1_35MainloopSm100TmaUmmaWarpSpecializedILi12ELi2ELi4ENS5_IJNS4_1CILi4EEESB_NSA_ILi1EEEEEEEENS5_IJNSA_ILi64EEESF_NSA_ILi32EEEEEENS_10tfloat32_tENS5_IJlSC_lEEESI_SJ_NS4_8TiledMMAINS4_8MMA_AtomIJNS4_17SM100_MMA_TF32_SSISI_SI_fLi64ELi64ELNS4_4UMMA5MajorE0ELSO_0ELNSN_7ScaleInE0ELSP_0EEEEEENS4_6LayoutINS5_IJSC_SC_SC_EEENS5_IJNSA_ILi0EEESU_SU_EEEEENS5_IJNS4_10UnderscoreESX_SX_EEEEENS4_23SM90_TMA_LOAD_MULTICASTENS4_14ComposedLayoutINS4_7SwizzleILi3ELi4ELi3EEENS4_18smem_ptr_flag_bitsILi32EEENSS_INS5_IJNSA_ILi8EEESG_EEENS5_IJSG_SC_EEEEEEEvNS4_8identityES10_S1A_vS1B_EENS_8epilogue10collective18CollectiveEpilogueINS1D_23Sm100TmaWarpSpecializedILi3ELi2ELi16ELb1ELb0EEEJSH_NS5_IJNSS_ISF_SC_EENSS_ISG_SC_EEEEESI_SJ_SI_SJ_NS1D_6fusion15FusionCallbacksIS1H_NS1L_17LinearCombinationISI_fSI_fLNS_15FloatRoundStyleE2EEESH_S1K_JEEENS4_5SM1004TMEM4LOAD26SM100_TMEM_LOAD_16dp128b8xENS4_13SM90_TMA_LOADES1A_NS4_17SM75_U32x4_LDSM_NENS4_14SM90_TMA_STOREES1A_NS4_17SM90_U32x4_STSM_NENS4_39AutoVectorizingCopyWithAssumedAlignmentILi128EEEEEEvvEEEEvNT_6ParamsE --------------------------
	.section	.nv.info._ZN7cutlass13device_kernelINS_4gemm6kernel13GemmUniversalIN4cute5tupleIJiiiiEEENS1_10collective13CollectiveMmaINS1_35MainloopSm100TmaUmmaWarpSpecializedILi12ELi2ELi4ENS5_IJNS4_1CILi4EEESB_NSA_ILi1EEEEEEEENS5_IJNSA_ILi64EEESF_NSA_ILi32EEEEEENS_10tfloat32_tENS5_IJlSC_lEEESI_SJ_NS4_8TiledMMAINS4_8MMA_AtomIJNS4_17SM100_MMA_TF32_SSISI_SI_fLi64ELi64ELNS4_4UMMA5MajorE0ELSO_0ELNSN_7ScaleInE0ELSP_0EEEEEENS4_6LayoutINS5_IJSC_SC_SC_EEENS5_IJNSA_ILi0EEESU_SU_EEEEENS5_IJNS4_10UnderscoreESX_SX_EEEEENS4_23SM90_TMA_LOAD_MULTICASTENS4_14ComposedLayoutINS4_7SwizzleILi3ELi4ELi3EEENS4_18smem_ptr_flag_bitsILi32EEENSS_INS5_IJNSA_ILi8EEESG_EEENS5_IJSG_SC_EEEEEEEvNS4_8identityES10_S1A_vS1B_EENS_8epilogue10collective18CollectiveEpilogueINS1D_23Sm100TmaWarpSpecializedILi3ELi2ELi16ELb1ELb0EEEJSH_NS5_IJNSS_ISF_SC_EENSS_ISG_SC_EEEEESI_SJ_SI_SJ_NS1D_6fusion15FusionCallbacksIS1H_NS1L_17LinearCombinationISI_fSI_fLNS_15FloatRoundStyleE2EEESH_S1K_JEEENS4_5SM1004TMEM4LOAD26SM100_TMEM_LOAD_16dp128b8xENS4_13SM90_TMA_LOADES1A_NS4_17SM75_U32x4_LDSM_NENS4_14SM90_TMA_STOREES1A_NS4_17SM90_U32x4_STSM_NENS4_39AutoVectorizingCopyWithAssumedAlignmentILi128EEEEEEvvEEEEvNT_6ParamsE,"",@"SHT_CUDA_INFO"
	.sectionflags	@""
	.align	4


	//----- nvinfo : EIATTR_CUDA_API_VERSION
	.align		4
        /*0000*/ 	.byte	0x04, 0x37
        /*0002*/ 	.short	(.L_31 - .L_30)
.L_30:
        /*0004*/ 	.word	0x00000082


	//----- nvinfo : EIATTR_KPARAM_INFO
	.align		4
.L_31:
        /*0008*/ 	.byte	0x04, 0x17
        /*000a*/ 	.short	(.L_33 - .L_32)
.L_32:
        /*000c*/ 	.word	0x00000000
        /*0010*/ 	.short	0x0000
        /*0012*/ 	.short	0x0000
        /*0014*/ 	.byte	0x00, 0xf0, 0x01, 0x20


	//----- nvinfo : EIATTR_AT_ENTRY_FRAGMENTS
	.align		4
.L_33:
        /*0018*/ 	.byte	0x04, 0x4f
        /*001a*/ 	.short	(.L_35 - .L_34)


	//   ....[0]....
.L_34:
        /*001c*/ 	.word	0x00000006


	//----- nvinfo : EIATTR_RESERVED_SMEM_USED
	.align		4
.L_35:
        /*0020*/ 	.byte	0x01, 0x41
	.zero		2


	//----- nvinfo : EIATTR_SPARSE_MMA_MASK
	.align		4
        /*0024*/ 	.byte	0x03, 0x50
        /*0026*/ 	.short	0x0000


	//----- nvinfo : EIATTR_TCGEN05_1CTA_USED
	.align		4
        /*0028*/ 	.byte	0x01, 0x51
	.zero		2


	//----- nvinfo : EIATTR_MAXREG_COUNT
	.align		4
        /*002c*/ 	.byte	0x03, 0x1b
        /*002e*/ 	.short	0x00ff


	//----- nvinfo : EIATTR_NUM_BARRIERS
	.align		4
        /*0030*/ 	.byte	0x02, 0x4c
        /*0032*/ 	.byte	0x07
	.zero		1


	//----- nvinfo : EIATTR_EXTERNS
	.align		4
        /*0034*/ 	.byte	0x04, 0x0f
        /*0036*/ 	.short	(.L_37 - .L_36)


	//   ....[0]....
	.align		4
.L_36:
        /*0038*/ 	.word	index@(__assertfail)


	//----- nvinfo : EIATTR_MERCURY_ISA_VERSION
	.align		4
.L_37:
        /*003c*/ 	.byte	0x03, 0x5f
        /*003e*/ 	.short	0x0101


	//----- nvinfo : EIATTR_INT_WARP_WIDE_INSTR_OFFSETS
	.align		4
        /*0040*/ 	.byte	0x04, 0x31
        /*0042*/ 	.short	(.L_39 - .L_38)


	//   ....[0]....
.L_38:
        /*0044*/ 	.word	0x000046a0


	//   ....[1]....
        /*0048*/ 	.word	0x000046c0


	//   ....[2]....
        /*004c*/ 	.word	0x000046f0


	//   ....[3]....
        /*0050*/ 	.word	0x000052c0


	//   ....[4]....
        /*0054*/ 	.word	0x00005340


	//   ....[5]....
        /*0058*/ 	.word	0x00005440


	//   ....[6]....
        /*005c*/ 	.word	0x00005550


	//----- nvinfo : EIATTR_COOP_GROUP_MASK_REGIDS
	.align		4
.L_39:
        /*0060*/ 	.byte	0x04, 0x29
        /*0062*/ 	.short	(.L_41 - .L_40)


	//   ....[0]....
.L_40:
        /*0064*/ 	.word	0xffffffff


	//   ....[1]....
        /*0068*/ 	.word	0xffffffff


	//   ....[2]....
        /*006c*/ 	.word	0xffffffff


	//   ....[3]....
        /*0070*/ 	.word	0xffffffff


	//   ....[4]....
        /*0074*/ 	.word	0xffffffff


	//   ....[5]....
        /*0078*/ 	.word	0xffffffff


	//   ....[6]....
        /*007c*/ 	.word	0xffffffff


	//   ....[7]....
        /*0080*/ 	.word	0xffffffff


	//   ....[8]....
        /*0084*/ 	.word	0xffffffff


	//   ....[9]....
        /*0088*/ 	.word	0xffffffff


	//   ....[10]....
        /*008c*/ 	.word	0xffffffff


	//   ....[11]....
        /*0090*/ 	.word	0xffffffff


	//   ....[12]....
        /*0094*/ 	.word	0xffffffff


	//   ....[13]....
        /*0098*/ 	.word	0xffffffff


	//----- nvinfo : EIATTR_COOP_GROUP_INSTR_OFFSETS
	.align		4
.L_41:
        /*009c*/ 	.byte	0x04, 0x28
        /*009e*/ 	.short	(.L_43 - .L_42)


	//   ....[0]....
.L_42:
        /*00a0*/ 	.word	0x00000080


	//   ....[1]....
        /*00a4*/ 	.word	0x000004e0


	//   ....[2]....
        /*00a8*/ 	.word	0x000007c0


	//   ....[3]....
        /*00ac*/ 	.word	0x00000940


	//   ....[4]....
        /*00b0*/ 	.word	0x00000a40


	//   ....[5]....
        /*00b4*/ 	.word	0x00000bb0


	//   ....[6]....
        /*00b8*/ 	.word	0x00000d50


	//   ....[7]....
        /*00bc*/ 	.word	0x00000f00


	//   ....[8]....
        /*00c0*/ 	.word	0x00002550


	//   ....[9]....
        /*00c4*/ 	.word	0x00003890


	//   ....[10]....
        /*00c8*/ 	.word	0x00003aa0


	//   ....[11]....
        /*00cc*/ 	.word	0x00003ad0


	//   ....[12]....
        /*00d0*/ 	.word	0x00004580


	//   ....[13]....
        /*00d4*/ 	.word	0x000047b0


	//----- nvinfo : EIATTR_VRC_CTA_INIT_COUNT
	.align		4
.L_43:
        /*00d8*/ 	.byte	0x02, 0x4a
        /*00da*/ 	.byte	0x80
	.zero		1


	//----- nvinfo : EIATTR_SYSCALL_OFFSETS
	.align		4
        /*00dc*/ 	.byte	0x04, 0x46
        /*00de*/ 	.short	(.L_45 - .L_44)


	//   ....[0]....
.L_44:
        /*00e0*/ 	.word	0x00006250


	//   ....[1]....
        /*00e4*/ 	.word	0x00006340


	//   ....[2]....
        /*00e8*/ 	.word	0x00006bf0


	//   ....[3]....
        /*00ec*/ 	.word	0x00007650


	//----- nvinfo : EIATTR_MBARRIER_INSTR_OFFSETS
	.align		4
.L_45:
        /*00f0*/ 	.byte	0x04, 0x39
        /*00f2*/ 	.short	(.L_47 - .L_46)


	//   ....[0]....
.L_46:
        /*00f4*/ 	.word	0x00000620
        /*00f8*/ 	.word	0x000000ff
        /*00fc*/ 	.word	0x00000000
        /*0100*/ 	.short	0x0100
        /*0102*/ 	.byte	0x04
	.zero		1


	//   ....[1]....
        /*0104*/ 	.word	0x00000630
        /*0108*/ 	.word	0x000000ff
        /*010c*/ 	.word	0x00000060
        /*0110*/ 	.short	0x0100
        /*0112*/ 	.byte	0x04
	.zero		1


	//   ....[2]....
        /*0114*/ 	.word	0x00000640
        /*0118*/ 	.word	0x000000ff
        /*011c*/ 	.word	0x00000008
        /*0120*/ 	.short	0x0100
        /*0122*/ 	.byte	0x04
	.zero		1


	//   ....[3]....
        /*0124*/ 	.word	0x00000650
        /*0128*/ 	.word	0x000000ff
        /*012c*/ 	.word	0x00000068
        /*0130*/ 	.short	0x0100
        /*0132*/ 	.byte	0x04
	.zero		1


	//   ....[4]....
        /*0134*/ 	.word	0x00000660
        /*0138*/ 	.word	0x000000ff
        /*013c*/ 	.word	0x00000010
        /*0140*/ 	.short	0x0100
        /*0142*/ 	.byte	0x04
	.zero		1


	//   ....[5]....
        /*0144*/ 	.word	0x00000670
        /*0148*/ 	.word	0x000000ff
        /*014c*/ 	.word	0x00000070
        /*0150*/ 	.short	0x0100
        /*0152*/ 	.byte	0x04
	.zero		1


	//   ....[6]....
        /*0154*/ 	.word	0x00000680
        /*0158*/ 	.word	0x000000ff
        /*015c*/ 	.word	0x00000018
        /*0160*/ 	.short	0x0100
        /*0162*/ 	.byte	0x04
	.zero		1


	//   ....[7]....
        /*0164*/ 	.word	0x00000690
        /*0168*/ 	.word	0x000000ff
        /*016c*/ 	.word	0x00000078
        /*0170*/ 	.short	0x0100
        /*0172*/ 	.byte	0x04
	.zero		1


	//   ....[8]....
        /*0174*/ 	.word	0x000006a0
        /*0178*/ 	.word	0x000000ff
        /*017c*/ 	.word	0x00000020
        /*0180*/ 	.short	0x0100
        /*0182*/ 	.byte	0x04
	.zero		1


	//   ....[9]....
        /*0184*/ 	.word	0x000006b0
        /*0188*/ 	.word	0x000000ff
        /*018c*/ 	.word	0x00000080
        /*0190*/ 	.short	0x0100
        /*0192*/ 	.byte	0x04
	.zero		1


	//   ....[10]....
        /*0194*/ 	.word	0x000006c0
        /*0198*/ 	.word	0x000000ff
        /*019c*/ 	.word	0x00000028
        /*01a0*/ 	.short	0x0100
        /*01a2*/ 	.byte	0x04
	.zero		1


	//   ....[11]....
        /*01a4*/ 	.word	0x000006d0
        /*01a8*/ 	.word	0x000000ff
        /*01ac*/ 	.word	0x00000088
        /*01b0*/ 	.short	0x0100
        /*01b2*/ 	.byte	0x04
	.zero		1


	//   ....[12]....
        /*01b4*/ 	.word	0x000006e0
        /*01b8*/ 	.word	0x000000ff
        /*01bc*/ 	.word	0x00000030
        /*01c0*/ 	.short	0x0100
        /*01c2*/ 	.byte	0x04
	.zero		1


	//   ....[13]....
        /*01c4*/ 	.word	0x000006f0
        /*01c8*/ 	.word	0x000000ff
        /*01cc*/ 	.word	0x00000090
        /*01d0*/ 	.short	0x0100
        /*01d2*/ 	.byte	0x04
	.zero		1


	//   ....[14]....
        /*01d4*/ 	.word	0x00000700
        /*01d8*/ 	.word	0x000000ff
        /*01dc*/ 	.word	0x00000038
        /*01e0*/ 	.short	0x0100
        /*01e2*/ 	.byte	0x04
	.zero		1


	//   ....[15]....
        /*01e4*/ 	.word	0x00000710
        /*01e8*/ 	.word	0x000000ff
        /*01ec*/ 	.word	0x00000098
        /*01f0*/ 	.short	0x0100
        /*01f2*/ 	.byte	0x04
	.zero		1


	//   ....[16]....
        /*01f4*/ 	.word	0x00000720
        /*01f8*/ 	.word	0x000000ff
        /*01fc*/ 	.word	0x00000040
        /*0200*/ 	.short	0x0100
        /*0202*/ 	.byte	0x04
	.zero		1


	//   ....[17]....
        /*0204*/ 	.word	0x00000730
        /*0208*/ 	.word	0x000000ff
        /*020c*/ 	.word	0x000000a0
        /*0210*/ 	.short	0x0100
        /*0212*/ 	.byte	0x04
	.zero		1


	//   ....[18]....
        /*0214*/ 	.word	0x00000740
        /*0218*/ 	.word	0x000000ff
        /*021c*/ 	.word	0x00000048
        /*0220*/ 	.short	0x0100
        /*0222*/ 	.byte	0x04
	.zero		1


	//   ....[19]....
        /*0224*/ 	.word	0x00000750
        /*0228*/ 	.word	0x000000ff
        /*022c*/ 	.word	0x000000a8
        /*0230*/ 	.short	0x0100
        /*0232*/ 	.byte	0x04
	.zero		1


	//   ....[20]....
        /*0234*/ 	.word	0x00000760
        /*0238*/ 	.word	0x000000ff
        /*023c*/ 	.word	0x00000050
        /*0240*/ 	.short	0x0100
        /*0242*/ 	.byte	0x04
	.zero		1


	//   ....[21]....
        /*0244*/ 	.word	0x00000770
        /*0248*/ 	.word	0x000000ff
        /*024c*/ 	.word	0x000000b0
        /*0250*/ 	.short	0x0100
        /*0252*/ 	.byte	0x04
	.zero		1


	//   ....[22]....
        /*0254*/ 	.word	0x00000780
        /*0258*/ 	.word	0x000000ff
        /*025c*/ 	.word	0x00000058
        /*0260*/ 	.short	0x0100
        /*0262*/ 	.byte	0x04
	.zero		1


	//   ....[23]....
        /*0264*/ 	.word	0x00000790
        /*0268*/ 	.word	0x000000ff
        /*026c*/ 	.word	0x000000b8
        /*0270*/ 	.short	0x0100
        /*0272*/ 	.byte	0x04
	.zero		1


	//   ....[24]....
        /*0274*/ 	.word	0x000008d0
        /*0278*/ 	.word	0x000000ff
        /*027c*/ 	.word	0x000000c0
        /*0280*/ 	.short	0x0100
        /*0282*/ 	.byte	0x04
	.zero		1


	//   ....[25]....
        /*0284*/ 	.word	0x000008e0
        /*0288*/ 	.word	0x000000ff
        /*028c*/ 	.word	0x000000d8
        /*0290*/ 	.short	0x0100
        /*0292*/ 	.byte	0x04
	.zero		1


	//   ....[26]....
        /*0294*/ 	.word	0x000008f0
        /*0298*/ 	.word	0x000000ff
        /*029c*/ 	.word	0x000000c8
        /*02a0*/ 	.short	0x0100
        /*02a2*/ 	.byte	0x04
	.zero		1


	//   ....[27]....
        /*02a4*/ 	.word	0x00000900
        /*02a8*/ 	.word	0x000000ff
        /*02ac*/ 	.word	0x000000e0
        /*02b0*/ 	.short	0x0100
        /*02b2*/ 	.byte	0x04
	.zero		1


	//   ....[28]....
        /*02b4*/ 	.word	0x00000910
        /*02b8*/ 	.word	0x000000ff
        /*02bc*/ 	.word	0x000000d0
        /*02c0*/ 	.short	0x0100
        /*02c2*/ 	.byte	0x04
	.zero		1


	//   ....[29]....
        /*02c4*/ 	.word	0x00000920
        /*02c8*/ 	.word	0x000000ff
        /*02cc*/ 	.word	0x000000e8
        /*02d0*/ 	.short	0x0100
        /*02d2*/ 	.byte	0x04
	.zero		1


	//   ....[30]....
        /*02d4*/ 	.word	0x00000a10
        /*02d8*/ 	.word	0x000000ff
        /*02dc*/ 	.word	0x000000f0
        /*02e0*/ 	.short	0x0100
        /*02e2*/ 	.byte	0x06
	.zero		1


	//   ....[31]....
        /*02e4*/ 	.word	0x00000a20
        /*02e8*/ 	.word	0x000000ff
        /*02ec*/ 	.word	0x000000f8
        /*02f0*/ 	.short	0x0100
        /*02f2*/ 	.byte	0x06
	.zero		1


	//   ....[32]....
        /*02f4*/ 	.word	0x00000b60
        /*02f8*/ 	.word	0x000000ff
        /*02fc*/ 	.word	0x00000100
        /*0300*/ 	.short	0x0100
        /*0302*/ 	.byte	0x06
	.zero		1


	//   ....[33]....
        /*0304*/ 	.word	0x00000b70
        /*0308*/ 	.word	0x000000ff
        /*030c*/ 	.word	0x00000110
        /*0310*/ 	.short	0x0100
        /*0312*/ 	.byte	0x06
	.zero		1


	//   ....[34]....
        /*0314*/ 	.word	0x00000b80
        /*0318*/ 	.word	0x000000ff
        /*031c*/ 	.word	0x00000108
        /*0320*/ 	.short	0x0100
        /*0322*/ 	.byte	0x06
	.zero		1


	//   ....[35]....
        /*0324*/ 	.word	0x00000b90
        /*0328*/ 	.word	0x000000ff
        /*032c*/ 	.word	0x00000118
        /*0330*/ 	.short	0x0100
        /*0332*/ 	.byte	0x06
	.zero		1


	//   ....[36]....
        /*0334*/ 	.word	0x00000cc0
        /*0338*/ 	.word	0x000000ff
        /*033c*/ 	.word	0x00000120
        /*0340*/ 	.short	0x0100
        /*0342*/ 	.byte	0x04
	.zero		1


	//   ....[37]....
        /*0344*/ 	.word	0x00000cd0
        /*0348*/ 	.word	0x000000ff
        /*034c*/ 	.word	0x00000140
        /*0350*/ 	.short	0x0100
        /*0352*/ 	.byte	0x04
	.zero		1


	//   ....[38]....
        /*0354*/ 	.word	0x00000ce0
        /*0358*/ 	.word	0x000000ff
        /*035c*/ 	.word	0x00000128
        /*0360*/ 	.short	0x0100
        /*0362*/ 	.byte	0x04
	.zero		1


	//   ....[39]....
        /*0364*/ 	.word	0x00000cf0
        /*0368*/ 	.word	0x000000ff
        /*036c*/ 	.word	0x00000148
        /*0370*/ 	.short	0x0100
        /*0372*/ 	.byte	0x04
	.zero		1


	//   ....[40]....
        /*0374*/ 	.word	0x00000d00
        /*0378*/ 	.word	0x000000ff
        /*037c*/ 	.word	0x00000130
        /*0380*/ 	.short	0x0100
        /*0382*/ 	.byte	0x04
	.zero		1


	//   ....[41]....
        /*0384*/ 	.word	0x00000d10
        /*0388*/ 	.word	0x000000ff
        /*038c*/ 	.word	0x00000150
        /*0390*/ 	.short	0x0100
        /*0392*/ 	.byte	0x04
	.zero		1


	//   ....[42]....
        /*0394*/ 	.word	0x00000d20
        /*0398*/ 	.word	0x000000ff
        /*039c*/ 	.word	0x00000138
        /*03a0*/ 	.short	0x0100
        /*03a2*/ 	.byte	0x04
	.zero		1


	//   ....[43]....
        /*03a4*/ 	.word	0x00000d30
        /*03a8*/ 	.word	0x000000ff
        /*03ac*/ 	.word	0x00000158
        /*03b0*/ 	.short	0x0100
        /*03b2*/ 	.byte	0x04
	.zero		1


	//   ....[44]....
        /*03b4*/ 	.word	0x00000e20
        /*03b8*/ 	.word	0x000000ff
        /*03bc*/ 	.word	0x00000160
        /*03c0*/ 	.short	0x0100
        /*03c2*/ 	.byte	0x04
	.zero		1


	//   ....[45]....
        /*03c4*/ 	.word	0x00000e30
        /*03c8*/ 	.word	0x000000ff
        /*03cc*/ 	.word	0x00000170
        /*03d0*/ 	.short	0x0100
        /*03d2*/ 	.byte	0x04
	.zero		1


	//   ....[46]....
        /*03d4*/ 	.word	0x00000e40
        /*03d8*/ 	.word	0x000000ff
        /*03dc*/ 	.word	0x00000168
        /*03e0*/ 	.short	0x0100
        /*03e2*/ 	.byte	0x04
	.zero		1


	//   ....[47]....
        /*03e4*/ 	.word	0x00000e50
        /*03e8*/ 	.word	0x000000ff
        /*03ec*/ 	.word	0x00000178
        /*03f0*/ 	.short	0x0100
        /*03f2*/ 	.byte	0x04
	.zero		1


	//   ....[48]....
        /*03f4*/ 	.word	0x00001d40
        /*03f8*/ 	.word	0x00000003
        /*03fc*/ 	.word	0x00000170
        /*0400*/ 	.short	0x010a
        /*0402*/ 	.byte	0xff
	.zero		1


	//   ....[49]....
        /*0404*/ 	.word	0x00001d70
        /*0408*/ 	.word	0x00000003
        /*040c*/ 	.word	0x00000160
        /*0410*/ 	.short	0x0101
        /*0412*/ 	.byte	0xff
	.zero		1


	//   ....[50]....
        /*0414*/ 	.word	0x00001e50
        /*0418*/ 	.word	0x000000ff
        /*041c*/ 	.word	0x00000060
        /*0420*/ 	.short	0x010a
        /*0422*/ 	.byte	0x04
	.zero		1


	//   ....[51]....
        /*0424*/ 	.word	0x00001ed0
        /*0428*/ 	.word	0x000000ff
        /*042c*/ 	.word	0x00000060
        /*0430*/ 	.short	0x010a
        /*0432*/ 	.byte	0x21
	.zero		1


	//   ....[52]....
        /*0434*/ 	.word	0x00002060
        /*0438*/ 	.word	0x000000ff
        /*043c*/ 	.word	0x00000060
        /*0440*/ 	.short	0x010a
        /*0442*/ 	.byte	0x08
	.zero		1


	//   ....[53]....
        /*0444*/ 	.word	0x000021c0
        /*0448*/ 	.word	0x000000ff
        /*044c*/ 	.word	0x000000f8
        /*0450*/ 	.short	0x0101
        /*0452*/ 	.byte	0x06
	.zero		1


	//   ....[54]....
        /*0454*/ 	.word	0x000021e0
        /*0458*/ 	.word	0x000000ff
        /*045c*/ 	.word	0x00000060
        /*0460*/ 	.short	0x010a
        /*0462*/ 	.byte	0x04
	.zero		1


	//   ....[55]....
        /*0464*/ 	.word	0x00002260
        /*0468*/ 	.word	0x000000ff
        /*046c*/ 	.word	0x00000060
        /*0470*/ 	.short	0x010a
        /*0472*/ 	.byte	0x11
	.zero		1


	//   ....[56]....
        /*0474*/ 	.word	0x000023f0
        /*0478*/ 	.word	0x000000ff
        /*047c*/ 	.word	0x00000060
        /*0480*/ 	.short	0x010a
        /*0482*/ 	.byte	0x07
	.zero		1


	//   ....[57]....
        /*0484*/ 	.word	0x00002580
        /*0488*/ 	.word	0x00000003
        /*048c*/ 	.word	0x00000100
        /*0490*/ 	.short	0x010a
        /*0492*/ 	.byte	0xff
	.zero		1


	//   ....[58]....
        /*0494*/ 	.word	0x000026d0
        /*0498*/ 	.word	0x00000000
        /*049c*/ 	.word	0x00000000
        /*04a0*/ 	.short	0x0101
        /*04a2*/ 	.byte	0xff
	.zero		1


	//   ....[59]....
        /*04a4*/ 	.word	0x00002c90
        /*04a8*/ 	.word	0x000000ff
        /*04ac*/ 	.word	0x00000000
        /*04b0*/ 	.short	0x010a
        /*04b2*/ 	.byte	0x04
	.zero		1


	//   ....[60]....
        /*04b4*/ 	.word	0x00002d20
        /*04b8*/ 	.word	0x000000ff
        /*04bc*/ 	.word	0x00000000
        /*04c0*/ 	.short	0x010a
        /*04c2*/ 	.byte	0x05
	.zero		1


	//   ....[61]....
        /*04c4*/ 	.word	0x00002db0
        /*04c8*/ 	.word	0x000000ff
        /*04cc*/ 	.word	0x00000000
        /*04d0*/ 	.short	0x010a
        /*04d2*/ 	.byte	0x05
	.zero		1


	//   ....[62]....
        /*04d4*/ 	.word	0x00002e40
        /*04d8*/ 	.word	0x000000ff
        /*04dc*/ 	.word	0x00000000
        /*04e0*/ 	.short	0x010a
        /*04e2*/ 	.byte	0x05
	.zero		1


	//   ....[63]....
        /*04e4*/ 	.word	0x00002ed0
        /*04e8*/ 	.word	0x000000ff
        /*04ec*/ 	.word	0x00000000
        /*04f0*/ 	.short	0x010a
        /*04f2*/ 	.byte	0x05
	.zero		1


	//   ....[64]....
        /*04f4*/ 	.word	0x00002f60
        /*04f8*/ 	.word	0x000000ff
        /*04fc*/ 	.word	0x00000000
        /*0500*/ 	.short	0x010a
        /*0502*/ 	.byte	0x05
	.zero		1


	//   ....[65]....
        /*0504*/ 	.word	0x00002ff0
        /*0508*/ 	.word	0x000000ff
        /*050c*/ 	.word	0x00000000
        /*0510*/ 	.short	0x010a
        /*0512*/ 	.byte	0x05
	.zero		1


	//   ....[66]....
        /*0514*/ 	.word	0x00003080
        /*0518*/ 	.word	0x000000ff
        /*051c*/ 	.word	0x00000000
        /*0520*/ 	.short	0x010a
        /*0522*/ 	.byte	0x05
	.zero		1


	//   ....[67]....
        /*0524*/ 	.word	0x00003110
        /*0528*/ 	.word	0x000000ff
        /*052c*/ 	.word	0x00000000
        /*0530*/ 	.short	0x010a
        /*0532*/ 	.byte	0x05
	.zero		1


	//   ....[68]....
        /*0534*/ 	.word	0x000031a0
        /*0538*/ 	.word	0x000000ff
        /*053c*/ 	.word	0x00000000
        /*0540*/ 	.short	0x010a
        /*0542*/ 	.byte	0x05
	.zero		1


	//   ....[69]....
        /*0544*/ 	.word	0x00003230
        /*0548*/ 	.word	0x000000ff
        /*054c*/ 	.word	0x00000000
        /*0550*/ 	.short	0x010a
        /*0552*/ 	.byte	0x05
	.zero		1


	//   ....[70]....
        /*0554*/ 	.word	0x000032d0
        /*0558*/ 	.word	0x00000000
        /*055c*/ 	.word	0x00000000
        /*0560*/ 	.short	0x010a
        /*0562*/ 	.byte	0xff
	.zero		1


	//   ....[71]....
        /*0564*/ 	.word	0x000033f0
        /*0568*/ 	.word	0x00000002
        /*056c*/ 	.word	0x00000160
        /*0570*/ 	.short	0x010a
        /*0572*/ 	.byte	0xff
	.zero		1


	//   ....[72]....
        /*0574*/ 	.word	0x00003450
        /*0578*/ 	.word	0x00000004
        /*057c*/ 	.word	0x00000000
        /*0580*/ 	.short	0x0101
        /*0582*/ 	.byte	0xff
	.zero		1


	//   ....[73]....
        /*0584*/ 	.word	0x00003470
        /*0588*/ 	.word	0x000000ff
        /*058c*/ 	.word	0x00000110
        /*0590*/ 	.short	0x010a
        /*0592*/ 	.byte	0x04
	.zero		1


	//   ....[74]....
        /*0594*/ 	.word	0x00003590
        /*0598*/ 	.word	0x00000002
        /*059c*/ 	.word	0x00000100
        /*05a0*/ 	.short	0x010a
        /*05a2*/ 	.byte	0xff
	.zero		1


	//   ....[75]....
        /*05a4*/ 	.word	0x000036a0
        /*05a8*/ 	.word	0x00000002
        /*05ac*/ 	.word	0x00000000
        /*05b0*/ 	.short	0x0101
        /*05b2*/ 	.byte	0xff
	.zero		1


	//   ....[76]....
        /*05b4*/ 	.word	0x00003730
        /*05b8*/ 	.word	0x000000ff
        /*05bc*/ 	.word	0x00000110
        /*05c0*/ 	.short	0x0106
        /*05c2*/ 	.byte	0x04
	.zero		1


	//   ....[77]....
        /*05c4*/ 	.word	0x00003750
        /*05c8*/ 	.word	0x000000ff
        /*05cc*/ 	.word	0x00000110
        /*05d0*/ 	.short	0x010a
        /*05d2*/ 	.byte	0x04
	.zero		1


	//   ....[78]....
        /*05d4*/ 	.word	0x000037e0
        /*05d8*/ 	.word	0x000000ff
        /*05dc*/ 	.word	0x00000110
        /*05e0*/ 	.short	0x0106
        /*05e2*/ 	.byte	0x07
	.zero		1


	//   ....[79]....
        /*05e4*/ 	.word	0x00003820
        /*05e8*/ 	.word	0x00000000
        /*05ec*/ 	.word	0x00000110
        /*05f0*/ 	.short	0x010a
        /*05f2*/ 	.byte	0xff
	.zero		1


	//   ....[80]....
        /*05f4*/ 	.word	0x00003d70
        /*05f8*/ 	.word	0x00000000
        /*05fc*/ 	.word	0x00000100
        /*0600*/ 	.short	0x010a
        /*0602*/ 	.byte	0xff
	.zero		1


	//   ....[81]....
        /*0604*/ 	.word	0x00003e70
        /*0608*/ 	.word	0x00000003
        /*060c*/ 	.word	0x00000000
        /*0610*/ 	.short	0x0101
        /*0612*/ 	.byte	0xff
	.zero		1


	//   ....[82]....
        /*0614*/ 	.word	0x00003e80
        /*0618*/ 	.word	0x000000ff
        /*061c*/ 	.word	0x00000000
        /*0620*/ 	.short	0x010a
        /*0622*/ 	.byte	0x04
	.zero		1


	//   ....[83]....
        /*0624*/ 	.word	0x00003f00
        /*0628*/ 	.word	0x000000ff
        /*062c*/ 	.word	0x00000140
        /*0630*/ 	.short	0x010a
        /*0632*/ 	.byte	0x1f
	.zero		1


	//   ....[84]....
        /*0634*/ 	.word	0x00003fe0
        /*0638*/ 	.word	0x000000ff
        /*063c*/ 	.word	0x00000000
        /*0640*/ 	.short	0x010a
        /*0642*/ 	.byte	0x05
	.zero		1


	//   ....[85]....
        /*0644*/ 	.word	0x00004120
        /*0648*/ 	.word	0x000000ff
        /*064c*/ 	.word	0x00000000
        /*0650*/ 	.short	0x010a
        /*0652*/ 	.byte	0x04
	.zero		1


	//   ....[86]....
        /*0654*/ 	.word	0x000043b0
        /*0658*/ 	.word	0x000000ff
        /*065c*/ 	.word	0x00000000
        /*0660*/ 	.short	0x010a
        /*0662*/ 	.byte	0x04
	.zero		1


	//   ....[87]....
        /*0664*/ 	.word	0x00004440
        /*0668*/ 	.word	0x000000ff
        /*066c*/ 	.word	0x00000000
        /*0670*/ 	.short	0x010a
        /*0672*/ 	.byte	0x05
	.zero		1


	//   ....[88]....
        /*0674*/ 	.word	0x000044d0
        /*0678*/ 	.word	0x000000ff
        /*067c*/ 	.word	0x00000000
        /*0680*/ 	.short	0x010a
        /*0682*/ 	.byte	0x05
	.zero		1


	//   ....[89]....
        /*0684*/ 	.word	0x00004560
        /*0688*/ 	.word	0x000000ff
        /*068c*/ 	.word	0x00000000
        /*0690*/ 	.short	0x010a
        /*0692*/ 	.byte	0x04
	.zero		1


	//   ....[90]....
        /*0694*/ 	.word	0x000049f0
        /*0698*/ 	.word	0x0000000c
        /*069c*/ 	.word	0x00000100
        /*06a0*/ 	.short	0x010a
        /*06a2*/ 	.byte	0xff
	.zero		1


	//   ....[91]....
        /*06a4*/ 	.word	0x00004b60
        /*06a8*/ 	.word	0x00000000
        /*06ac*/ 	.word	0x00000000
        /*06b0*/ 	.short	0x0101
        /*06b2*/ 	.byte	0xff
	.zero		1


	//   ....[92]....
        /*06b4*/ 	.word	0x00004fe0
        /*06b8*/ 	.word	0x000000ff
        /*06bc*/ 	.word	0x000000f8
        /*06c0*/ 	.short	0x010a
        /*06c2*/ 	.byte	0x18
	.zero		1


	//   ....[93]....
        /*06c4*/ 	.word	0x000051a0
        /*06c8*/ 	.word	0x000000ff
        /*06cc*/ 	.word	0x000000d8
        /*06d0*/ 	.short	0x010a
        /*06d2*/ 	.byte	0x04
	.zero		1


	//   ....[94]....
        /*06d4*/ 	.word	0x00005370
        /*06d8*/ 	.word	0x000000ff
        /*06dc*/ 	.word	0x000000c0
        /*06e0*/ 	.short	0x010b
        /*06e2*/ 	.byte	0x04
	.zero		1


	//   ....[95]....
        /*06e4*/ 	.word	0x00005380
        /*06e8*/ 	.word	0x000000ff
        /*06ec*/ 	.word	0x00000000
        /*06f0*/ 	.short	0x0101
        /*06f2*/ 	.byte	0x14
	.zero		1


	//   ....[96]....
        /*06f4*/ 	.word	0x00005390
        /*06f8*/ 	.word	0x000000ff
        /*06fc*/ 	.word	0x000000d8
        /*0700*/ 	.short	0x010a
        /*0702*/ 	.byte	0x05
	.zero		1


	//   ....[97]....
        /*0704*/ 	.word	0x00005580
        /*0708*/ 	.word	0x000000ff
        /*070c*/ 	.word	0x000000c0
        /*0710*/ 	.short	0x010b
        /*0712*/ 	.byte	0x05
	.zero		1


	//   ....[98]....
        /*0714*/ 	.word	0x00005590
        /*0718*/ 	.word	0x000000ff
        /*071c*/ 	.word	0x00000000
        /*0720*/ 	.short	0x0101
        /*0722*/ 	.byte	0x04
	.zero		1


	//   ....[99]....
        /*0724*/ 	.word	0x00005630
        /*0728*/ 	.word	0x000000ff
        /*072c*/ 	.word	0x00000000
        /*0730*/ 	.short	0x010a
        /*0732*/ 	.byte	0x04
	.zero		1


	//   ....[100]....
        /*0734*/ 	.word	0x000056c0
        /*0738*/ 	.word	0x000000ff
        /*073c*/ 	.word	0x00000000
        /*0740*/ 	.short	0x010a
        /*0742*/ 	.byte	0x05
	.zero		1


	//   ....[101]....
        /*0744*/ 	.word	0x00005760
        /*0748*/ 	.word	0x00000000
        /*074c*/ 	.word	0x00000000
        /*0750*/ 	.short	0x010a
        /*0752*/ 	.byte	0xff
	.zero		1


	//   ....[102]....
        /*0754*/ 	.word	0x00005ac0
        /*0758*/ 	.word	0x00000000
        /*075c*/ 	.word	0x00000100
        /*0760*/ 	.short	0x010a
        /*0762*/ 	.byte	0xff
	.zero		1


	//   ....[103]....
        /*0764*/ 	.word	0x00005b90
        /*0768*/ 	.word	0x00000000
        /*076c*/ 	.word	0x00000000
        /*0770*/ 	.short	0x0101
        /*0772*/ 	.byte	0xff
	.zero		1


	//   ....[104]....
        /*0774*/ 	.word	0x000067c0
        /*0778*/ 	.word	0x00000002
        /*077c*/ 	.word	0x000000c0
        /*0780*/ 	.short	0x010a
        /*0782*/ 	.byte	0xff
	.zero		1


	//   ....[105]....
        /*0784*/ 	.word	0x00006810
        /*0788*/ 	.word	0x0000004c
        /*078c*/ 	.word	0x00000120
        /*0790*/ 	.short	0x010a
        /*0792*/ 	.byte	0xff
	.zero		1


	//   ....[106]....
        /*0794*/ 	.word	0x000068a0
        /*0798*/ 	.word	0x00000002
        /*079c*/ 	.word	0x000000c0
        /*07a0*/ 	.short	0x010a
        /*07a2*/ 	.byte	0xff
	.zero		1


	//   ....[107]....
        /*07a4*/ 	.word	0x00006ad0
        /*07a8*/ 	.word	0x0000004c
        /*07ac*/ 	.word	0x00000120
        /*07b0*/ 	.short	0x010a
        /*07b2*/ 	.byte	0xff
	.zero		1


	//   ....[108]....
        /*07b4*/ 	.word	0x00007370
        /*07b8*/ 	.word	0x00000000
        /*07bc*/ 	.word	0x00000000
        /*07c0*/ 	.short	0x0101
        /*07c2*/ 	.byte	0xff
	.zero		1


	//   ....[109]....
        /*07c4*/ 	.word	0x00007380
        /*07c8*/ 	.word	0x00000002
        /*07cc*/ 	.word	0x000000c0
        /*07d0*/ 	.short	0x010a
        /*07d2*/ 	.byte	0xff
	.zero		1


	//   ....[110]....
        /*07d4*/ 	.word	0x00007450
        /*07d8*/ 	.word	0x00000002
        /*07dc*/ 	.word	0x000000c0
        /*07e0*/ 	.short	0x010a
        /*07e2*/ 	.byte	0xff
	.zero		1


	//   ....[111]....
        /*07e4*/ 	.word	0x00007a70
        /*07e8*/ 	.word	0x000000ff
        /*07ec*/ 	.word	0x00000000
        /*07f0*/ 	.short	0x0101
        /*07f2*/ 	.byte	0x04
	.zero		1


	//   ....[112]....
        /*07f4*/ 	.word	0x00007e40
        /*07f8*/ 	.word	0x00000002
        /*07fc*/ 	.word	0x00000000
        /*0800*/ 	.short	0x0101
        /*0802*/ 	.byte	0xff
	.zero		1


	//   ....[113]....
        /*0804*/ 	.word	0x00008100
        /*0808*/ 	.word	0x000000ff
        /*080c*/ 	.word	0x00000000
        /*0810*/ 	.short	0x0101
        /*0812*/ 	.byte	0x06
	.zero		1


	//   ....[114]....
        /*0814*/ 	.word	0x00008120
        /*0818*/ 	.word	0x00000003
        /*081c*/ 	.word	0x00000170
        /*0820*/ 	.short	0x010a
        /*0822*/ 	.byte	0xff
	.zero		1


	//   ....[115]....
        /*0824*/ 	.word	0x00008180
        /*0828*/ 	.word	0x00000000
        /*082c*/ 	.word	0x00000060
        /*0830*/ 	.short	0x010a
        /*0832*/ 	.byte	0xff
	.zero		1


	//   ....[116]....
        /*0834*/ 	.word	0x000081e0
        /*0838*/ 	.word	0x00000000
        /*083c*/ 	.word	0x00000060
        /*0840*/ 	.short	0x010a
        /*0842*/ 	.byte	0xff
	.zero		1


	//   ....[117]....
        /*0844*/ 	.word	0x00008230
        /*0848*/ 	.word	0x00000003
        /*084c*/ 	.word	0x00000100
        /*0850*/ 	.short	0x010a
        /*0852*/ 	.byte	0xff
	.zero		1


	//   ....[118]....
        /*0854*/ 	.word	0x00008290
        /*0858*/ 	.word	0x00000000
        /*085c*/ 	.word	0x00000000
        /*0860*/ 	.short	0x010a
        /*0862*/ 	.byte	0xff
	.zero		1


	//   ....[119]....
        /*0864*/ 	.word	0x000082f0
        /*0868*/ 	.word	0x00000000
        /*086c*/ 	.word	0x00000000
        /*0870*/ 	.short	0x010a
        /*0872*/ 	.byte	0xff
	.zero		1


	//   ....[120]....
        /*0874*/ 	.word	0x00008350
        /*0878*/ 	.word	0x00000000
        /*087c*/ 	.word	0x00000000
        /*0880*/ 	.short	0x010a
        /*0882*/ 	.byte	0xff
	.zero		1


	//   ....[121]....
        /*0884*/ 	.word	0x000083b0
        /*0888*/ 	.word	0x00000000
        /*088c*/ 	.word	0x00000000
        /*0890*/ 	.short	0x010a
        /*0892*/ 	.byte	0xff
	.zero		1


	//   ....[122]....
        /*0894*/ 	.word	0x00008410
        /*0898*/ 	.word	0x00000000
        /*089c*/ 	.word	0x00000000
        /*08a0*/ 	.short	0x010a
        /*08a2*/ 	.byte	0xff
	.zero		1


	//   ....[123]....
        /*08a4*/ 	.word	0x00008470
        /*08a8*/ 	.word	0x00000000
        /*08ac*/ 	.word	0x00000000
        /*08b0*/ 	.short	0x010a
        /*08b2*/ 	.byte	0xff
	.zero		1


	//   ....[124]....
        /*08b4*/ 	.word	0x000084d0
        /*08b8*/ 	.word	0x00000000
        /*08bc*/ 	.word	0x00000000
        /*08c0*/ 	.short	0x010a
        /*08c2*/ 	.byte	0xff
	.zero		1


	//   ....[125]....
        /*08c4*/ 	.word	0x00008530
        /*08c8*/ 	.word	0x00000000
        /*08cc*/ 	.word	0x00000000
        /*08d0*/ 	.short	0x010a
        /*08d2*/ 	.byte	0xff
	.zero		1


	//   ....[126]....
        /*08d4*/ 	.word	0x00008590
        /*08d8*/ 	.word	0x00000000
        /*08dc*/ 	.word	0x00000000
        /*08e0*/ 	.short	0x010a
        /*08e2*/ 	.byte	0xff
	.zero		1


	//   ....[127]....
        /*08e4*/ 	.word	0x000085f0
        /*08e8*/ 	.word	0x00000000
        /*08ec*/ 	.word	0x00000000
        /*08f0*/ 	.short	0x010a
        /*08f2*/ 	.byte	0xff
	.zero		1


	//   ....[128]....
        /*08f4*/ 	.word	0x00008650
        /*08f8*/ 	.word	0x00000000
        /*08fc*/ 	.word	0x00000000
        /*0900*/ 	.short	0x010a
        /*0902*/ 	.byte	0xff
	.zero		1


	//   ....[129]....
        /*0904*/ 	.word	0x000086a0
        /*0908*/ 	.word	0x00000002
        /*090c*/ 	.word	0x00000160
        /*0910*/ 	.short	0x010a
        /*0912*/ 	.byte	0xff
	.zero		1


	//   ....[130]....
        /*0914*/ 	.word	0x00008700
        /*0918*/ 	.word	0x00000002
        /*091c*/ 	.word	0x00000110
        /*0920*/ 	.short	0x010a
        /*0922*/ 	.byte	0xff
	.zero		1


	//   ....[131]....
        /*0924*/ 	.word	0x00008750
        /*0928*/ 	.word	0x00000002
        /*092c*/ 	.word	0x00000100
        /*0930*/ 	.short	0x010a
        /*0932*/ 	.byte	0xff
	.zero		1


	//   ....[132]....
        /*0934*/ 	.word	0x000087b0
        /*0938*/ 	.word	0x00000000
        /*093c*/ 	.word	0x00000110
        /*0940*/ 	.short	0x010a
        /*0942*/ 	.byte	0xff
	.zero		1


	//   ....[133]....
        /*0944*/ 	.word	0x00008800
        /*0948*/ 	.word	0x00000000
        /*094c*/ 	.word	0x00000100
        /*0950*/ 	.short	0x010a
        /*0952*/ 	.byte	0xff
	.zero		1


	//   ....[134]....
        /*0954*/ 	.word	0x00008860
        /*0958*/ 	.word	0x00000003
        /*095c*/ 	.word	0x00000140
        /*0960*/ 	.short	0x010a
        /*0962*/ 	.byte	0xff
	.zero		1


	//   ....[135]....
        /*0964*/ 	.word	0x000088c0
        /*0968*/ 	.word	0x00000000
        /*096c*/ 	.word	0x00000000
        /*0970*/ 	.short	0x010a
        /*0972*/ 	.byte	0xff
	.zero		1


	//   ....[136]....
        /*0974*/ 	.word	0x00008920
        /*0978*/ 	.word	0x00000000
        /*097c*/ 	.word	0x00000000
        /*0980*/ 	.short	0x010a
        /*0982*/ 	.byte	0xff
	.zero		1


	//   ....[137]....
        /*0984*/ 	.word	0x00008980
        /*0988*/ 	.word	0x00000000
        /*098c*/ 	.word	0x00000000
        /*0990*/ 	.short	0x010a
        /*0992*/ 	.byte	0xff
	.zero		1


	//   ....[138]....
        /*0994*/ 	.word	0x000089e0
        /*0998*/ 	.word	0x00000000
        /*099c*/ 	.word	0x00000000
        /*09a0*/ 	.short	0x010a
        /*09a2*/ 	.byte	0xff
	.zero		1


	//   ....[139]....
        /*09a4*/ 	.word	0x00008a40
        /*09a8*/ 	.word	0x00000000
        /*09ac*/ 	.word	0x00000000
        /*09b0*/ 	.short	0x010a
        /*09b2*/ 	.byte	0xff
	.zero		1


	//   ....[140]....
        /*09b4*/ 	.word	0x00008a90
        /*09b8*/ 	.word	0x0000000c
        /*09bc*/ 	.word	0x00000100
        /*09c0*/ 	.short	0x010a
        /*09c2*/ 	.byte	0xff
	.zero		1


	//   ....[141]....
        /*09c4*/ 	.word	0x00008af0
        /*09c8*/ 	.word	0x00000000
        /*09cc*/ 	.word	0x000000f8
        /*09d0*/ 	.short	0x010a
        /*09d2*/ 	.byte	0xff
	.zero		1


	//   ....[142]....
        /*09d4*/ 	.word	0x00008b50
        /*09d8*/ 	.word	0x00000000
        /*09dc*/ 	.word	0x000000d8
        /*09e0*/ 	.short	0x010a
        /*09e2*/ 	.byte	0xff
	.zero		1


	//   ....[143]....
        /*09e4*/ 	.word	0x00008bb0
        /*09e8*/ 	.word	0x00000009
        /*09ec*/ 	.word	0x000000d8
        /*09f0*/ 	.short	0x010a
        /*09f2*/ 	.byte	0xff
	.zero		1


	//   ....[144]....
        /*09f4*/ 	.word	0x00008c10
        /*09f8*/ 	.word	0x00000000
        /*09fc*/ 	.word	0x00000000
        /*0a00*/ 	.short	0x010a
        /*0a02*/ 	.byte	0xff
	.zero		1


	//   ....[145]....
        /*0a04*/ 	.word	0x00008c70
        /*0a08*/ 	.word	0x00000000
        /*0a0c*/ 	.word	0x00000000
        /*0a10*/ 	.short	0x010a
        /*0a12*/ 	.byte	0xff
	.zero		1


	//   ....[146]....
        /*0a14*/ 	.word	0x00008cc0
        /*0a18*/ 	.word	0x00000000
        /*0a1c*/ 	.word	0x00000100
        /*0a20*/ 	.short	0x010a
        /*0a22*/ 	.byte	0xff
	.zero		1


	//   ....[147]....
        /*0a24*/ 	.word	0x00008d10
        /*0a28*/ 	.word	0x00000002
        /*0a2c*/ 	.word	0x000000c0
        /*0a30*/ 	.short	0x010a
        /*0a32*/ 	.byte	0xff
	.zero		1


	//   ....[148]....
        /*0a34*/ 	.word	0x00008d60
        /*0a38*/ 	.word	0x0000004c
        /*0a3c*/ 	.word	0x00000120
        /*0a40*/ 	.short	0x010a
        /*0a42*/ 	.byte	0xff
	.zero		1


	//   ....[149]....
        /*0a44*/ 	.word	0x00008db0
        /*0a48*/ 	.word	0x00000002
        /*0a4c*/ 	.word	0x000000c0
        /*0a50*/ 	.short	0x010a
        /*0a52*/ 	.byte	0xff
	.zero		1


	//----- nvinfo : EIATTR_NUM_MBARRIERS
	.align		4
.L_47:
        /*0a54*/ 	.byte	0x03, 0x38
        /*0a56*/ 	.short	0x0030


	//----- nvinfo : EIATTR_EXIT_INSTR_OFFSETS
	.align		4
        /*0a58*/ 	.byte	0x04, 0x1c
        /*0a5a*/ 	.short	(.L_49 - .L_48)


	//   ....[0]....
.L_48:
        /*0a5c*/ 	.word	0x00003300


	//   ....[1]....
        /*0a60*/ 	.word	0x000037f0


	//   ....[2]....
        /*0a64*/ 	.word	0x00003850


	//   ....[3]....
        /*0a68*/ 	.word	0x000047c0


	//   ....[4]....
        /*0a6c*/ 	.word	0x00005790


	//   ....[5]....
        /*0a70*/ 	.word	0x000057d0


	//   ....[6]....
        /*0a74*/ 	.word	0x00008000


	//   ....[7]....
        /*0a78*/ 	.word	0x00008070


	//   ....[8]....
        /*0a7c*/ 	.word	0x000080a0


	//   ....[9]....
        /*0a80*/ 	.word	0x00008110


	//----- nvinfo : EIATTR_MAX_THREADS
	.align		4
.L_49:
        /*0a84*/ 	.byte	0x04, 0x05
        /*0a86*/ 	.short	(.L_51 - .L_50)
.L_50:
        /*0a88*/ 	.word	0x00000100
        /*0a8c*/ 	.word	0x00000001
        /*0a90*/ 	.word	0x00000001


	//----- nvinfo : EIATTR_CRS_STACK_SIZE
	.align		4
.L_51:
        /*0a94*/ 	.byte	0x04, 0x1e
        /*0a96*/ 	.short	(.L_53 - .L_52)
.L_52:
        /*0a98*/ 	.word	0x00000000


	//----- nvinfo : EIATTR_CBANK_PARAM_SIZE
	.align		4
.L_53:
        /*0a9c*/ 	.byte	0x03, 0x19
        /*0a9e*/ 	.short	0x0800


	//----- nvinfo : EIATTR_PARAM_CBANK
	.align		4
        /*0aa0*/ 	.byte	0x04, 0x0a
        /*0aa2*/ 	.short	(.L_55 - .L_54)
	.align		4
.L_54:
        /*0aa4*/ 	.word	index@(.nv.constant0._ZN7cutlass13device_kernelINS_4gemm6kernel13GemmUniversalIN4cute5tupleIJiiiiEEENS1_10collective13CollectiveMmaINS1_35MainloopSm100TmaUmmaWarpSpecializedILi12ELi2ELi4ENS5_IJNS4_1CILi4EEESB_NSA_ILi1EEEEEEEENS5_IJNSA_ILi64EEESF_NSA_ILi32EEEEEENS_10tfloat32_tENS5_IJlSC_lEEESI_SJ_NS4_8TiledMMAINS4_8MMA_AtomIJNS4_17SM100_MMA_TF32_SSISI_SI_fLi64ELi64ELNS4_4UMMA5MajorE0ELSO_0ELNSN_7ScaleInE0ELSP_0EEEEEENS4_6LayoutINS5_IJSC_SC_SC_EEENS5_IJNSA_ILi0EEESU_SU_EEEEENS5_IJNS4_10UnderscoreESX_SX_EEEEENS4_23SM90_TMA_LOAD_MULTICASTENS4_14ComposedLayoutINS4_7SwizzleILi3ELi4ELi3EEENS4_18smem_ptr_flag_bitsILi32EEENSS_INS5_IJNSA_ILi8EEESG_EEENS5_IJSG_SC_EEEEEEEvNS4_8identityES10_S1A_vS1B_EENS_8epilogue10collective18CollectiveEpilogueINS1D_23Sm100TmaWarpSpecializedILi3ELi2ELi16ELb1ELb0EEEJSH_NS5_IJNSS_ISF_SC_EENSS_ISG_SC_EEEEESI_SJ_SI_SJ_NS1D_6fusion15FusionCallbacksIS1H_NS1L_17LinearCombinationISI_fSI_fLNS_15FloatRoundStyleE2EEESH_S1K_JEEENS4_5SM1004TMEM4LOAD26SM100_TMEM_LOAD_16dp128b8xENS4_13SM90_TMA_LOADES1A_NS4_17SM75_U32x4_LDSM_NENS4_14SM90_TMA_STOREES1A_NS4_17SM90_U32x4_STSM_NENS4_39AutoVectorizingCopyWithAssumedAlignmentILi128EEEEEEvvEEEEvNT_6ParamsE)
        /*0aa8*/ 	.short	0x0380
        /*0aaa*/ 	.short	0x0800


	//----- nvinfo : EIATTR_SW_WAR
	.align		4
.L_55:
        /*0aac*/ 	.byte	0x04, 0x36
        /*0aae*/ 	.short	(.L_57 - .L_56)
.L_56:
        /*0ab0*/ 	.word	0x00000008
.L_57:


//--------------------- .nv.callgraph             --------------------------
	.section	.nv.callgraph,"",@"SHT_CUDA_CALLGRAPH"
	.align	4
	.sectionentsize	8
	.align		4
        /*0000*/ 	.word	0x00000000
	.align		4
        /*0004*/ 	.word	0xffffffff
	.align		4
        /*0008*/ 	.word	index@(_ZN7cutlass13device_kernelINS_4gemm6kernel13GemmUniversalIN4cute5tupleIJiiiiEEENS1_10collective13CollectiveMmaINS1_35MainloopSm100TmaUmmaWarpSpecializedILi12ELi2ELi4ENS5_IJNS4_1CILi4EEESB_NSA_ILi1EEEEEEEENS5_IJNSA_ILi64EEESF_NSA_ILi32EEEEEENS_10tfloat32_tENS5_IJlSC_lEEESI_SJ_NS4_8TiledMMAINS4_8MMA_AtomIJNS4_17SM100_MMA_TF32_SSISI_SI_fLi64ELi64ELNS4_4UMMA5MajorE0ELSO_0ELNSN_7ScaleInE0ELSP_0EEEEEENS4_6LayoutINS5_IJSC_SC_SC_EEENS5_IJNSA_ILi0EEESU_SU_EEEEENS5_IJNS4_10UnderscoreESX_SX_EEEEENS4_23SM90_TMA_LOAD_MULTICASTENS4_14ComposedLayoutINS4_7SwizzleILi3ELi4ELi3EEENS4_18smem_ptr_flag_bitsILi32EEENSS_INS5_IJNSA_ILi8EEESG_EEENS5_IJSG_SC_EEEEEEEvNS4_8identityES10_S1A_vS1B_EENS_8epilogue10collective18CollectiveEpilogueINS1D_23Sm100TmaWarpSpecializedILi3ELi2ELi16ELb1ELb0EEEJSH_NS5_IJNSS_ISF_SC_EENSS_ISG_SC_EEEEESI_SJ_SI_SJ_NS1D_6fusion15FusionCallbacksIS1H_NS1L_17LinearCombinationISI_fSI_fLNS_15FloatRoundStyleE2EEESH_S1K_JEEENS4_5SM1004TMEM4LOAD26SM100_TMEM_LOAD_16dp128b8xENS4_13SM90_TMA_LOADES1A_NS4_17SM75_U32x4_LDSM_NENS4_14SM90_TMA_STOREES1A_NS4_17SM90_U32x4_STSM_NENS4_39AutoVectorizingCopyWithAssumedAlignmentILi128EEEEEEvvEEEEvNT_6ParamsE)
	.align		4
        /*000c*/ 	.word	index@(__assertfail)
	.align		4
        /*0010*/ 	.word	0x00000000
	.align		4
        /*0014*/ 	.word	0xfffffffe
	.align		4
        /*0018*/ 	.word	0x00000000
	.align		4
        /*001c*/ 	.word	0xfffffffd
	.align		4
        /*0020*/ 	.word	0x00000000
	.align		4
        /*0024*/ 	.word	0xfffffffc


//--------------------- .nv.constant4             --------------------------
	.section	.nv.constant4,"a",@progbits
	.align	8
	.align		8
.nv.constant4:
        /*0000*/ 	.dword	__assertfail
	.align		8
        /*0008*/ 	.dword	__unnamed_1
	.align		8
        /*0010*/ 	.dword	__unnamed_2
	.align		8
        /*0018*/ 	.dword	_ZN40_INTERNAL_d477c079_4_k_cu_ab1dfab2_329874cuda3std3__45__cpo5beginE
	.align		8
        /*0020*/ 	.dword	_ZN40_INTERNAL_d477c079_4_k_cu_ab1dfab2_329874cuda3std3__45__cpo3endE
	.align		8
        /*0028*/ 	.dword	_ZN40_INTERNAL_d477c079_4_k_cu_ab1dfab2_329874cuda3std3__45__cpo6cbeginE
	.align		8
        /*0030*/ 	.dword	_ZN40_INTERNAL_d477c079_4_k_cu_ab1dfab2_329874cuda3std3__45__cpo4cendE
	.align		8
        /*0038*/ 	.dword	_ZN40_INTERNAL_d477c079_4_k_cu_ab1dfab2_329874cuda3std3__442_GLOBAL__N__d477c079_4_k_cu_ab1dfab2_329876ignoreE
	.align		8
        /*0040*/ 	.dword	_ZN40_INTERNAL_d477c079_4_k_cu_ab1dfab2_329874cuda3std3__419piecewise_constructE
	.align		8
        /*0048*/ 	.dword	_ZN40_INTERNAL_d477c079_4_k_cu_ab1dfab2_329874cuda3std3__48in_placeE
	.align		8
        /*0050*/ 	.dword	_ZN40_INTERNAL_d477c079_4_k_cu_ab1dfab2_329874cuda3std6ranges3__45__cpo4swapE
	.align		8
        /*0058*/ 	.dword	_ZN40_INTERNAL_d477c079_4_k_cu_ab1dfab2_329874cuda3std6ranges3__45__cpo9iter_moveE
	.align		8
        /*0060*/ 	.dword	_ZN40_INTERNAL_d477c079_4_k_cu_ab1dfab2_329874cute7productE
	.align		8
        /*0068*/ 	.dword	_ZN40_INTERNAL_d477c079_4_k_cu_ab1dfab2_329874cute1_E
	.align		8
        /*0070*/ 	.dword	$str$25
	.align		8
        /*0078*/ 	.dword	$str$26
	.align		8
        /*0080*/ 	.dword	$str$27
	.align		8
        /*0088*/ 	.dword	$str$28


//--------------------- .text._ZN7cutlass13device_kernelINS_4gemm6kernel13GemmUniversalIN4cute5tupleIJiiiiEEENS1_10collective13CollectiveMmaINS1_35MainloopSm100TmaUmmaWarpSpecializedILi12ELi2ELi4ENS5_IJNS4_1CILi4EEESB_NSA_ILi1EEEEEEEENS5_IJNSA_ILi64EEESF_NSA_ILi32EEEEEENS_10tfloat32_tENS5_IJlSC_lEEESI_SJ_NS4_8TiledMMAINS4_8MMA_AtomIJNS4_17SM100_MMA_TF32_SSISI_SI_fLi64ELi64ELNS4_4UMMA5MajorE0ELSO_0ELNSN_7ScaleInE0ELSP_0EEEEEENS4_6LayoutINS5_IJSC_SC_SC_EEENS5_IJNSA_ILi0EEESU_SU_EEEEENS5_IJNS4_10UnderscoreESX_SX_EEEEENS4_23SM90_TMA_LOAD_MULTICASTENS4_14ComposedLayoutINS4_7SwizzleILi3ELi4ELi3EEENS4_18smem_ptr_flag_bitsILi32EEENSS_INS5_IJNSA_ILi8EEESG_EEENS5_IJSG_SC_EEEEEEEvNS4_8identityES10_S1A_vS1B_EENS_8epilogue10collective18CollectiveEpilogueINS1D_23Sm100TmaWarpSpecializedILi3ELi2ELi16ELb1ELb0EEEJSH_NS5_IJNSS_ISF_SC_EENSS_ISG_SC_EEEEESI_SJ_SI_SJ_NS1D_6fusion15FusionCallbacksIS1H_NS1L_17LinearCombinationISI_fSI_fLNS_15FloatRoundStyleE2EEESH_S1K_JEEENS4_5SM1004TMEM4LOAD26SM100_TMEM_LOAD_16dp128b8xENS4_13SM90_TMA_LOADES1A_NS4_17SM75_U32x4_LDSM_NENS4_14SM90_TMA_STOREES1A_NS4_17SM90_U32x4_STSM_NENS4_39AutoVectorizingCopyWithAssumedAlignmentILi128EEEEEEvvEEEEvNT_6ParamsE --------------------------
	.section	.text._ZN7cutlass13device_kernelINS_4gemm6kernel13GemmUniversalIN4cute5tupleIJiiiiEEENS1_10collective13CollectiveMmaINS1_35MainloopSm100TmaUmmaWarpSpecializedILi12ELi2ELi4ENS5_IJNS4_1CILi4EEESB_NSA_ILi1EEEEEEEENS5_IJNSA_ILi64EEESF_NSA_ILi32EEEEEENS_10tfloat32_tENS5_IJlSC_lEEESI_SJ_NS4_8TiledMMAINS4_8MMA_AtomIJNS4_17SM100_MMA_TF32_SSISI_SI_fLi64ELi64ELNS4_4UMMA5MajorE0ELSO_0ELNSN_7ScaleInE0ELSP_0EEEEEENS4_6LayoutINS5_IJSC_SC_SC_EEENS5_IJNSA_ILi0EEESU_SU_EEEEENS5_IJNS4_10UnderscoreESX_SX_EEEEENS4_23SM90_TMA_LOAD_MULTICASTENS4_14ComposedLayoutINS4_7SwizzleILi3ELi4ELi3EEENS4_18smem_ptr_flag_bitsILi32EEENSS_INS5_IJNSA_ILi8EEESG_EEENS5_IJSG_SC_EEEEEEEvNS4_8identityES10_S1A_vS1B_EENS_8epilogue10collective18CollectiveEpilogueINS1D_23Sm100TmaWarpSpecializedILi3ELi2ELi16ELb1ELb0EEEJSH_NS5_IJNSS_ISF_SC_EENSS_ISG_SC_EEEEESI_SJ_SI_SJ_NS1D_6fusion15FusionCallbacksIS1H_NS1L_17LinearCombinationISI_fSI_fLNS_15FloatRoundStyleE2EEESH_S1K_JEEENS4_5SM1004TMEM4LOAD26SM100_TMEM_LOAD_16dp128b8xENS4_13SM90_TMA_LOADES1A_NS4_17SM75_U32x4_LDSM_NENS4_14SM90_TMA_STOREES1A_NS4_17SM90_U32x4_STSM_NENS4_39AutoVectorizingCopyWithAssumedAlignmentILi128EEEEEEvvEEEEvNT_6ParamsE,"ax",@progbits
	.align	128
.text._ZN7cutlass13device_kernelINS_4gemm6kernel13GemmUniversalIN4cute5tupleIJiiiiEEENS1_10collective13CollectiveMmaINS1_35MainloopSm100TmaUmmaWarpSpecializedILi12ELi2ELi4ENS5_IJNS4_1CILi4EEESB_NSA_ILi1EEEEEEEENS5_IJNSA_ILi64EEESF_NSA_ILi32EEEEEENS_10tfloat32_tENS5_IJlSC_lEEESI_SJ_NS4_8TiledMMAINS4_8MMA_AtomIJNS4_17SM100_MMA_TF32_SSISI_SI_fLi64ELi64ELNS4_4UMMA5MajorE0ELSO_0ELNSN_7ScaleInE0ELSP_0EEEEEENS4_6LayoutINS5_IJSC_SC_SC_EEENS5_IJNSA_ILi0EEESU_SU_EEEEENS5_IJNS4_10UnderscoreESX_SX_EEEEENS4_23SM90_TMA_LOAD_MULTICASTENS4_14ComposedLayoutINS4_7SwizzleILi3ELi4ELi3EEENS4_18smem_ptr_flag_bitsILi32EEENSS_INS5_IJNSA_ILi8EEESG_EEENS5_IJSG_SC_EEEEEEEvNS4_8identityES10_S1A_vS1B_EENS_8epilogue10collective18CollectiveEpilogueINS1D_23Sm100TmaWarpSpecializedILi3ELi2ELi16ELb1ELb0EEEJSH_NS5_IJNSS_ISF_SC_EENSS_ISG_SC_EEEEESI_SJ_SI_SJ_NS1D_6fusion15FusionCallbacksIS1H_NS1L_17LinearCombinationISI_fSI_fLNS_15FloatRoundStyleE2EEESH_S1K_JEEENS4_5SM1004TMEM4LOAD26SM100_TMEM_LOAD_16dp128b8xENS4_13SM90_TMA_LOADES1A_NS4_17SM75_U32x4_LDSM_NENS4_14SM90_TMA_STOREES1A_NS4_17SM90_U32x4_STSM_NENS4_39AutoVectorizingCopyWithAssumedAlignmentILi128EEEEEEvvEEEEvNT_6ParamsE:
        .type           _ZN7cutlass13device_kernelINS_4gemm6kernel13GemmUniversalIN4cute5tupleIJiiiiEEENS1_10collective13CollectiveMmaINS1_35MainloopSm100TmaUmmaWarpSpecializedILi12ELi2ELi4ENS5_IJNS4_1CILi4EEESB_NSA_ILi1EEEEEEEENS5_IJNSA_ILi64EEESF_NSA_ILi32EEEEEENS_10tfloat32_tENS5_IJlSC_lEEESI_SJ_NS4_8TiledMMAINS4_8MMA_AtomIJNS4_17SM100_MMA_TF32_SSISI_SI_fLi64ELi64ELNS4_4UMMA5MajorE0ELSO_0ELNSN_7ScaleInE0ELSP_0EEEEEENS4_6LayoutINS5_IJSC_SC_SC_EEENS5_IJNSA_ILi0EEESU_SU_EEEEENS5_IJNS4_10UnderscoreESX_SX_EEEEENS4_23SM90_TMA_LOAD_MULTICASTENS4_14ComposedLayoutINS4_7SwizzleILi3ELi4ELi3EEENS4_18smem_ptr_flag_bitsILi32EEENSS_INS5_IJNSA_ILi8EEESG_EEENS5_IJSG_SC_EEEEEEEvNS4_8identityES10_S1A_vS1B_EENS_8epilogue10collective18CollectiveEpilogueINS1D_23Sm100TmaWarpSpecializedILi3ELi2ELi16ELb1ELb0EEEJSH_NS5_IJNSS_ISF_SC_EENSS_ISG_SC_EEEEESI_SJ_SI_SJ_NS1D_6fusion15FusionCallbacksIS1H_NS1L_17LinearCombinationISI_fSI_fLNS_15FloatRoundStyleE2EEESH_S1K_JEEENS4_5SM1004TMEM4LOAD26SM100_TMEM_LOAD_16dp128b8xENS4_13SM90_TMA_LOADES1A_NS4_17SM75_U32x4_LDSM_NENS4_14SM90_TMA_STOREES1A_NS4_17SM90_U32x4_STSM_NENS4_39AutoVectorizingCopyWithAssumedAlignmentILi128EEEEEEvvEEEEvNT_6ParamsE,@function
        .size           _ZN7cutlass13device_kernelINS_4gemm6kernel13GemmUniversalIN4cute5tupleIJiiiiEEENS1_10collective13CollectiveMmaINS1_35MainloopSm100TmaUmmaWarpSpecializedILi12ELi2ELi4ENS5_IJNS4_1CILi4EEESB_NSA_ILi1EEEEEEEENS5_IJNSA_ILi64EEESF_NSA_ILi32EEEEEENS_10tfloat32_tENS5_IJlSC_lEEESI_SJ_NS4_8TiledMMAINS4_8MMA_AtomIJNS4_17SM100_MMA_TF32_SSISI_SI_fLi64ELi64ELNS4_4UMMA5MajorE0ELSO_0ELNSN_7ScaleInE0ELSP_0EEEEEENS4_6LayoutINS5_IJSC_SC_SC_EEENS5_IJNSA_ILi0EEESU_SU_EEEEENS5_IJNS4_10UnderscoreESX_SX_EEEEENS4_23SM90_TMA_LOAD_MULTICASTENS4_14ComposedLayoutINS4_7SwizzleILi3ELi4ELi3EEENS4_18smem_ptr_flag_bitsILi32EEENSS_INS5_IJNSA_ILi8EEESG_EEENS5_IJSG_SC_EEEEEEEvNS4_8identityES10_S1A_vS1B_EENS_8epilogue10collective18CollectiveEpilogueINS1D_23Sm100TmaWarpSpecializedILi3ELi2ELi16ELb1ELb0EEEJSH_NS5_IJNSS_ISF_SC_EENSS_ISG_SC_EEEEESI_SJ_SI_SJ_NS1D_6fusion15FusionCallbacksIS1H_NS1L_17LinearCombinationISI_fSI_fLNS_15FloatRoundStyleE2EEESH_S1K_JEEENS4_5SM1004TMEM4LOAD26SM100_TMEM_LOAD_16dp128b8xENS4_13SM90_TMA_LOADES1A_NS4_17SM75_U32x4_LDSM_NENS4_14SM90_TMA_STOREES1A_NS4_17SM90_U32x4_STSM_NENS4_39AutoVectorizingCopyWithAssumedAlignmentILi128EEEEEEvvEEEEvNT_6ParamsE,(.L_x_186 - _ZN7cutlass13device_kernelINS_4gemm6kernel13GemmUniversalIN4cute5tupleIJiiiiEEENS1_10collective13CollectiveMmaINS1_35MainloopSm100TmaUmmaWarpSpecializedILi12ELi2ELi4ENS5_IJNS4_1CILi4EEESB_NSA_ILi1EEEEEEEENS5_IJNSA_ILi64EEESF_NSA_ILi32EEEEEENS_10tfloat32_tENS5_IJlSC_lEEESI_SJ_NS4_8TiledMMAINS4_8MMA_AtomIJNS4_17SM100_MMA_TF32_SSISI_SI_fLi64ELi64ELNS4_4UMMA5MajorE0ELSO_0ELNSN_7ScaleInE0ELSP_0EEEEEENS4_6LayoutINS5_IJSC_SC_SC_EEENS5_IJNSA_ILi0EEESU_SU_EEEEENS5_IJNS4_10UnderscoreESX_SX_EEEEENS4_23SM90_TMA_LOAD_MULTICASTENS4_14ComposedLayoutINS4_7SwizzleILi3ELi4ELi3EEENS4_18smem_ptr_flag_bitsILi32EEENSS_INS5_IJNSA_ILi8EEESG_EEENS5_IJSG_SC_EEEEEEEvNS4_8identityES10_S1A_vS1B_EENS_8epilogue10collective18CollectiveEpilogueINS1D_23Sm100TmaWarpSpecializedILi3ELi2ELi16ELb1ELb0EEEJSH_NS5_IJNSS_ISF_SC_EENSS_ISG_SC_EEEEESI_SJ_SI_SJ_NS1D_6fusion15FusionCallbacksIS1H_NS1L_17LinearCombinationISI_fSI_fLNS_15FloatRoundStyleE2EEESH_S1K_JEEENS4_5SM1004TMEM4LOAD26SM100_TMEM_LOAD_16dp128b8xENS4_13SM90_TMA_LOADES1A_NS4_17SM75_U32x4_LDSM_NENS4_14SM90_TMA_STOREES1A_NS4_17SM90_U32x4_STSM_NENS4_39AutoVectorizingCopyWithAssumedAlignmentILi128EEEEEEvvEEEEvNT_6ParamsE)
        .other          _ZN7cutlass13device_kernelINS_4gemm6kernel13GemmUniversalIN4cute5tupleIJiiiiEEENS1_10collective13CollectiveMmaINS1_35MainloopSm100TmaUmmaWarpSpecializedILi12ELi2ELi4ENS5_IJNS4_1CILi4EEESB_NSA_ILi1EEEEEEEENS5_IJNSA_ILi64EEESF_NSA_ILi32EEEEEENS_10tfloat32_tENS5_IJlSC_lEEESI_SJ_NS4_8TiledMMAINS4_8MMA_AtomIJNS4_17SM100_MMA_TF32_SSISI_SI_fLi64ELi64ELNS4_4UMMA5MajorE0ELSO_0ELNSN_7ScaleInE0ELSP_0EEEEEENS4_6LayoutINS5_IJSC_SC_SC_EEENS5_IJNSA_ILi0EEESU_SU_EEEEENS5_IJNS4_10UnderscoreESX_SX_EEEEENS4_23SM90_TMA_LOAD_MULTICASTENS4_14ComposedLayoutINS4_7SwizzleILi3ELi4ELi3EEENS4_18smem_ptr_flag_bitsILi32EEENSS_INS5_IJNSA_ILi8EEESG_EEENS5_IJSG_SC_EEEEEEEvNS4_8identityES10_S1A_vS1B_EENS_8epilogue10collective18CollectiveEpilogueINS1D_23Sm100TmaWarpSpecializedILi3ELi2ELi16ELb1ELb0EEEJSH_NS5_IJNSS_ISF_SC_EENSS_ISG_SC_EEEEESI_SJ_SI_SJ_NS1D_6fusion15FusionCallbacksIS1H_NS1L_17LinearCombinationISI_fSI_fLNS_15FloatRoundStyleE2EEESH_S1K_JEEENS4_5SM1004TMEM4LOAD26SM100_TMEM_LOAD_16dp128b8xENS4_13SM90_TMA_LOADES1A_NS4_17SM75_U32x4_LDSM_NENS4_14SM90_TMA_STOREES1A_NS4_17SM90_U32x4_STSM_NENS4_39AutoVectorizingCopyWithAssumedAlignmentILi128EEEEEEvvEEEEvNT_6ParamsE,@"STO_CUDA_ENTRY STV_DEFAULT"
_ZN7cutlass13device_kernelINS_4gemm6kernel13GemmUniversalIN4cute5tupleIJiiiiEEENS1_10collective13CollectiveMmaINS1_35MainloopSm100TmaUmmaWarpSpecializedILi12ELi2ELi4ENS5_IJNS4_1CILi4EEESB_NSA_ILi1EEEEEEEENS5_IJNSA_ILi64EEESF_NSA_ILi32EEEEEENS_10tfloat32_tENS5_IJlSC_lEEESI_SJ_NS4_8TiledMMAINS4_8MMA_AtomIJNS4_17SM100_MMA_TF32_SSISI_SI_fLi64ELi64ELNS4_4UMMA5MajorE0ELSO_0ELNSN_7ScaleInE0ELSP_0EEEEEENS4_6LayoutINS5_IJSC_SC_SC_EEENS5_IJNSA_ILi0EEESU_SU_EEEEENS5_IJNS4_10UnderscoreESX_SX_EEEEENS4_23SM90_TMA_LOAD_MULTICASTENS4_14ComposedLayoutINS4_7SwizzleILi3ELi4ELi3EEENS4_18smem_ptr_flag_bitsILi32EEENSS_INS5_IJNSA_ILi8EEESG_EEENS5_IJSG_SC_EEEEEEEvNS4_8identityES10_S1A_vS1B_EENS_8epilogue10collective18CollectiveEpilogueINS1D_23Sm100TmaWarpSpecializedILi3ELi2ELi16ELb1ELb0EEEJSH_NS5_IJNSS_ISF_SC_EENSS_ISG_SC_EEEEESI_SJ_SI_SJ_NS1D_6fusion15FusionCallbacksIS1H_NS1L_17LinearCombinationISI_fSI_fLNS_15FloatRoundStyleE2EEESH_S1K_JEEENS4_5SM1004TMEM4LOAD26SM100_TMEM_LOAD_16dp128b8xENS4_13SM90_TMA_LOADES1A_NS4_17SM75_U32x4_LDSM_NENS4_14SM90_TMA_STOREES1A_NS4_17SM90_U32x4_STSM_NENS4_39AutoVectorizingCopyWithAssumedAlignmentILi128EEEEEEvvEEEEvNT_6ParamsE:
[----:B------:R-:W1:Y:S01]  /*0000*/  LDC R1, c[0x0][0x37c] ;  /* 0x0000df00ff017b82 */ /* 0x000e620000000800 */
[----:B------:R-:W2:Y:S01]  /*0010*/  S2R R71, SR_TID.X ;  /* 0x0000000000477919 */ /* 0x000ea20000002100 */
[----:B------:R-:W3:Y:S01]  /*0020*/  LDCU.64 UR8, c[0x0][0x890] ;  /* 0x00011200ff0877ac */ /* 0x000ee20008000a00 */
[----:B------:R-:W-:Y:S02]  /*0030*/  PRMT R61, RZ, 0x7610, R61 ;  /* 0x00007610ff3d7816 */ /* 0x000fe4000000003d */
[----:B------:R-:W-:Y:S02]  /*0040*/  ELECT P3, URZ, PT ;  /* 0x0000000000ff782f */ /* 0x000fe40003860000 */
[----:B---3--:R-:W-:-:S04]  /*0050*/  ISETP.NE.U32.AND P0, PT, RZ, UR8, PT ;  /* 0x00000008ff007c0c */ /* 0x008fc8000bf05070 */
[----:B------:R-:W-:Y:S02]  /*0060*/  ISETP.NE.AND.EX P1, PT, RZ, UR9, PT, P0 ;  /* 0x00000009ff007c0c */ /* 0x000fe4000bf25300 */
[----:B--2---:R-:W-:-:S05]  /*0070*/  SHF.R.U32.HI R62, RZ, 0x5, R71 ;  /* 0x00000005ff3e7819 */ /* 0x004fca0000011647 */
[----:B------:R-:W2:Y:S02]  /*0080*/  SHFL.IDX PT, R0, R62, RZ, 0x1f ;  /* 0x00001fff3e007589 */ /* 0x000ea400000e0000 */
[----:B--2---:R-:W-:-:S04]  /*0090*/  R2UR UR20, R0 ;  /* 0x00000000001472ca */ /* 0x004fc800000e0000 */
[----:B-1----:R-:W-:Y:S05]  /*00a0*/  @P1 BRA `(.L_x_0) ;  /* 0x0000000000301947 */ /* 0x002fea0003800000 */
[----:B------:R-:W1:Y:S02]  /*00b0*/  LDCU.64 UR4, c[0x0][0x888] ;  /* 0x00011100ff0477ac */ /* 0x000e640008000a00 */
[----:B-1----:R-:W-:-:S04]  /*00c0*/  UISETP.NE.U32.AND UP0, UPT, UR4, URZ, UPT ;  /* 0x000000ff0400728c */ /* 0x002fc8000bf05070 */
[----:B------:R-:W-:-:S09]  /*00d0*/  UISETP.NE.AND.EX UP0, UPT, UR5, URZ, UPT, UP0 ;  /* 0x000000ff0500728c */ /* 0x000fd2000bf05300 */
[----:B------:R-:W-:Y:S05]  /*00e0*/  BRA.U !UP0, `(.L_x_1) ;  /* 0x0000000108147547 */ /* 0x000fea000b800000 */
[----:B------:R-:W1:Y:S01]  /*00f0*/  LDC.64 R2, c[0x0][0x888] ;  /* 0x00022200ff027b82 */ /* 0x000e620000000a00 */
[----:B------:R-:W1:Y:S02]  /*0100*/  LDCU.64 UR4, c[0x0][0x358] ;  /* 0x00006b00ff0477ac */ /* 0x000e640008000a00 */
[----:B-1----:R1:W5:Y:S01]  /*0110*/  LDG.E R27, desc[UR4][R2.64] ;  /* 0x00000004021b7981 */ /* 0x002362000c1e1900 */
[----:B------:R-:W-:Y:S01]  /*0120*/  HFMA2 R61, -RZ, RZ, 0, 5.9604644775390625e-08 ;  /* 0x00000001ff3d7431 */ /* 0x000fe200000001ff */
[----:B------:R-:W-:Y:S05]  /*0130*/  BRA `(.L_x_0) ;  /* 0x00000000000c7947 */ /* 0x000fea0003800000 */
.L_x_1:
[----:B------:R-:W1:Y:S01]  /*0140*/  LDCU UR4, c[0x0][0x880] ;  /* 0x00011000ff0477ac */ /* 0x000e620008000800 */
[----:B------:R-:W-:Y:S01]  /*0150*/  HFMA2 R61, -RZ, RZ, 0, 5.9604644775390625e-08 ;  /* 0x00000001ff3d7431 */ /* 0x000fe200000001ff */
[----:B-1----:R-:W-:-:S07]  /*0160*/  MOV R27, UR4 ;  /* 0x00000004001b7c02 */ /* 0x002fce0008000f00 */
.L_x_0:
[----:B------:R-:W2:Y:S02]  /*0170*/  LDCU.64 UR4, c[0x0][0x8b0] ;  /* 0x00011600ff0477ac */ /* 0x000ea40008000a00 */
[----:B--2---:R-:W-:-:S04]  /*0180*/  UISETP.NE.U32.AND UP0, UPT, UR4, URZ, UPT ;  /* 0x000000ff0400728c */ /* 0x004fc8000bf05070 */
[----:B------:R-:W-:-:S09]  /*0190*/  UISETP.NE.AND.EX UP0, UPT, UR5, URZ, UPT, UP0 ;  /* 0x000000ff0500728c */ /* 0x000fd2000bf05300 */
[----:B------:R-:W-:Y:S05]  /*01a0*/  BRA.U UP0, `(.L_x_2) ;  /* 0x0000000100287547 */ /* 0x000fea000b800000 */
[----:B------:R-:W2:Y:S02]  /*01b0*/  LDCU.64 UR4, c[0x0][0x8a8] ;  /* 0x00011500ff0477ac */ /* 0x000ea40008000a00 */
[----:B--2---:R-:W-:-:S04]  /*01c0*/  UISETP.NE.U32.AND UP0, UPT, UR4, URZ, UPT ;  /* 0x000000ff0400728c */ /* 0x004fc8000bf05070 */
[----:B------:R-:W-:-:S09]  /*01d0*/  UISETP.NE.AND.EX UP0, UPT, UR5, URZ, UPT, UP0 ;  /* 0x000000ff0500728c */ /* 0x000fd2000bf05300 */
[----:B------:R-:W-:Y:S05]  /*01e0*/  BRA.U !UP0, `(.L_x_3) ;  /* 0x0000000108107547 */ /* 0x000fea000b800000 */
[----:B------:R-:W2:Y:S01]  /*01f0*/  LDC.64 R24, c[0x0][0x8a8] ;  /* 0x00022a00ff187b82 */ /* 0x000ea20000000a00 */
[----:B------:R-:W2:Y:S02]  /*0200*/  LDCU.64 UR4, c[0x0][0x358] ;  /* 0x00006b00ff0477ac */ /* 0x000ea40008000a00 */
[----:B--2---:R2:W5:Y:S01]  /*0210*/  LDG.E R24, desc[UR4][R24.64] ;  /* 0x0000000418187981 */ /* 0x004562000c1e1900 */
[----:B------:R-:W-:Y:S05]  /*0220*/  BRA `(.L_x_2) ;  /* 0x0000000000087947 */ /* 0x000fea0003800000 */
.L_x_3:
[----:B------:R-:W2:Y:S02]  /*0230*/  LDCU UR4, c[0x0][0x8a0] ;  /* 0x00011400ff0477ac */ /* 0x000ea40008000800 */
[----:B--2---:R-:W-:Y:S02]  /*0240*/  MOV R24, UR4 ;  /* 0x0000000400187c02 */ /* 0x004fe40008000f00 */
.L_x_2:
[----:B------:R-:W-:Y:S01]  /*0250*/  IMAD.U32 R0, RZ, RZ, UR20 ;  /* 0x00000014ff007e24 */ /* 0x000fe2000f8e00ff */
[----:B------:R-:W-:Y:S04]  /*0260*/  BSSY.RECONVERGENT B0, `(.L_x_4) ;  /* 0x000000c000007945 */ /* 0x000fe80003800200 */
[C---:B------:R-:W-:Y:S02]  /*0270*/  ISETP.NE.OR P2, PT, R0.reuse, 0x1, !P3 ;  /* 0x000000010000780c */ /* 0x040fe40005f45670 */
[----:B------:R-:W-:-:S11]  /*0280*/  ISETP.NE.OR P1, PT, R0, 0x3, !P3 ;  /* 0x000000030000780c */ /* 0x000fd60005f25670 */
[----:B------:R-:W-:Y:S05]  /*0290*/  @P2 BRA `(.L_x_5) ;  /* 0x0000000000202947 */ /* 0x000fea0003800000 */
[----:B------:R-:W3:Y:S02]  /*02a0*/  LDCU.64 UR4, c[0x0][0x348] ;  /* 0x00006900ff0477ac */ /* 0x000ee40008000a00 */
[----:B---3--:R-:W-:Y:S02]  /*02b0*/  UIADD3 UR6, UP1, UPT, UR4, 0x80, URZ ;  /* 0x0000008004067890 */ /* 0x008fe4000ff3e0ff */
[----:B------:R-:W-:Y:S02]  /*02c0*/  UIADD3 UR4, UP0, UPT, UR4, 0x180, URZ ;  /* 0x0000018004047890 */ /* 0x000fe4000ff1e0ff */
[----:B------:R-:W-:Y:S02]  /*02d0*/  UIADD3.X UR7, UPT, UPT, URZ, UR5, URZ, UP1, !UPT ;  /* 0x00000005ff077290 */ /* 0x000fe40008ffe4ff */
[----:B------:R-:W-:-:S07]  /*02e0*/  UIADD3.X UR5, UPT, UPT, URZ, UR5, URZ, UP0, !UPT ;  /* 0x00000005ff057290 */ /* 0x000fce00087fe4ff */
[----:B------:R3:W-:Y:S02]  /*02f0*/  UTMACCTL.PF [UR6] ;  /* 0x00000000060079b9 */ /* 0x0007e40008040000 */
[----:B------:R3:W-:Y:S02]  /*0300*/  UTMACCTL.PF [UR4] ;  /* 0x00000000040079b9 */ /* 0x0007e40008040000 */
[----:B---3--:R-:W-:Y:S01]  /*0310*/  NOP ;  /* 0x0000000000007918 */ /* 0x008fe20000000000 */
.L_x_5:
[----:B------:R-:W-:Y:S05]  /*0320*/  BSYNC.RECONVERGENT B0 ;  /* 0x0000000000007941 */ /* 0x000fea0003800200 */
.L_x_4:
[----:B------:R-:W-:Y:S04]  /*0330*/  BSSY.RECONVERGENT B0, `(.L_x_6) ;  /* 0x000000a000007945 */ /* 0x000fe80003800200 */
        /* <DEDUP_REMOVED lines=9> */
.L_x_7:
[----:B------:R-:W-:Y:S05]  /*03d0*/  BSYNC.RECONVERGENT B0 ;  /* 0x0000000000007941 */ /* 0x000fea0003800200 */
.L_x_6:
[----:B------:R-:W3:Y:S01]  /*03e0*/  LDCU.64 UR4, c[0x0][0x888] ;  /* 0x00011100ff0477ac */ /* 0x000ee20008000a00 */
[----:B------:R-:W-:Y:S01]  /*03f0*/  ISETP.NE.AND.EX P0, PT, RZ, UR9, PT, P0 ;  /* 0x00000009ff007c0c */ /* 0x000fe2000bf05300 */
[----:B------:R-:W-:Y:S01]  /*0400*/  UPLOP3.LUT UP3, UPT, UPT, UPT, UPT, 0x80, 0x8 ;  /* 0x000000000008789c */ /* 0x000fe20003f6f070 */
[----:B---3--:R-:W-:-:S04]  /*0410*/  ISETP.NE.U32.AND P1, PT, RZ, UR4, PT ;  /* 0x00000004ff007c0c */ /* 0x008fc8000bf25070 */
[----:B------:R-:W-:-:S13]  /*0420*/  ISETP.NE.AND.EX P1, PT, RZ, UR5, PT, P1 ;  /* 0x00000005ff007c0c */ /* 0x000fda000bf25310 */
[----:B------:R-:W-:Y:S05]  /*0430*/  @P1 BRA P0, `(.L_x_8) ;  /* 0x0000000000281947 */ /* 0x000fea0000000000 */
[----:B------:R-:W-:Y:S01]  /*0440*/  UISETP.NE.U32.AND UP0, UPT, UR8, URZ, UPT ;  /* 0x000000ff0800728c */ /* 0x000fe2000bf05070 */
[----:B-----5:R-:W-:Y:S01]  /*0450*/  FSETP.NEU.AND P0, PT, R27, RZ, PT ;  /* 0x000000ff1b00720b */ /* 0x020fe20003f0d000 */
[----:B------:R-:W-:Y:S02]  /*0460*/  UISETP.NE.U32.AND UP2, UPT, UR4, URZ, UPT ;  /* 0x000000ff0400728c */ /* 0x000fe4000bf45070 */
[----:B------:R-:W-:Y:S02]  /*0470*/  UISETP.NE.AND.EX UP1, UPT, UR9, URZ, UPT, UP0 ;  /* 0x000000ff0900728c */ /* 0x000fe4000bf25300 */
[----:B------:R-:W-:-:S04]  /*0480*/  UISETP.NE.AND.EX UP0, UPT, UR5, URZ, UPT, UP2 ;  /* 0x000000ff0500728c */ /* 0x000fc8000bf05320 */
[----:B------:R-:W-:-:S04]  /*0490*/  USEL UR4, URZ, 0xffffffff, UP0 ;  /* 0xffffffffff047887 */ /* 0x000fc80008000000 */
[----:B------:R-:W-:Y:S01]  /*04a0*/  VOTEU.ANY UP0, P0 ;  /* 0x0000000000ff7886 */ /* 0x000fe20000000100 */
[----:B------:R-:W-:-:S04]  /*04b0*/  @!UP1 USEL UR4, URZ, 0xffffffff, UP0 ;  /* 0xffffffffff049887 */ /* 0x000fc80008000000 */
[----:B------:R-:W-:-:S04]  /*04c0*/  ULOP3.LUT UR4, UR4, 0x1, URZ, 0xc0, !UPT ;  /* 0x0000000104047892 */ /* 0x000fc8000f8ec0ff */
[----:B------:R-:W-:-:S11]  /*04d0*/  UISETP.NE.U32.AND UP3, UPT, UR4, 0x1, UPT ;  /* 0x000000010400788c */ /* 0x000fd6000bf65070 */
.L_x_8:
[----:B-1----:R-:W1:Y:S01]  /*04e0*/  SHFL.IDX PT, R2, R62, RZ, 0x1f ;  /* 0x00001fff3e027589 */ /* 0x002e6200000e0000 */
[----:B------:R-:W-:-:S04]  /*04f0*/  UISETP.NE.AND UP0, UPT, UR20, 0x2, UPT ;  /* 0x000000021400788c */ /* 0x000fc8000bf05270 */
[----:B------:R-:W-:Y:S01]  /*0500*/  USEL UR33, URZ, 0x1, UP0 ;  /* 0x00000001ff217887 */ /* 0x000fe20008000000 */
[----:B-1----:R-:W-:-:S13]  /*0510*/  ISETP.NE.AND P0, PT, R2, RZ, PT ;  /* 0x000000ff0200720c */ /* 0x002fda0003f05270 */
[----:B------:R-:W-:Y:S05]  /*0520*/  @P0 BRA `(.L_x_9) ;  /* 0x0000000000a40947 */ /* 0x000fea0003800000 */
[----:B------:R-:W-:Y:S01]  /*0530*/  ELECT P0, URZ, PT ;  /* 0x0000000000ff782f */ /* 0x000fe20003800000 */
[----:B------:R-:W-:-:S12]  /*0540*/  BSSY.RECONVERGENT B0, `(.L_x_9) ;  /* 0x0000027000007945 */ /* 0x000fd80003800200 */
[----:B------:R-:W-:Y:S05]  /*0550*/  @!P0 BRA `(.L_x_10) ;  /* 0x0000000000948947 */ /* 0x000fea0003800000 */
[----:B------:R-:W1:Y:S01]  /*0560*/  S2UR UR4, SR_CgaCtaId ;  /* 0x00000000000479c3 */ /* 0x000e620000008800 */
[----:B------:R-:W-:Y:S01]  /*0570*/  UMOV UR5, 0x400 ;  /* 0x0000040000057882 */ /* 0x000fe20000000000 */
[----:B------:R-:W-:Y:S01]  /*0580*/  UMOV UR8, 0x1 ;  /* 0x0000000100087882 */ /* 0x000fe20000000000 */
[----:B------:R-:W-:Y:S01]  /*0590*/  UMOV UR6, 0x7 ;  /* 0x0000000700067882 */ /* 0x000fe20000000000 */
[----:B------:R-:W-:-:S04]  /*05a0*/  UIADD3 UR8, UPT, UPT, -UR8, 0x100000, URZ ;  /* 0x0010000008087890 */ /* 0x000fc8000fffe1ff */
[----:B------:R-:W-:Y:S02]  /*05b0*/  USHF.L.U32 UR9, UR8, 0xb, URZ ;  /* 0x0000000b08097899 */ /* 0x000fe400080006ff */
[----:B------:R-:W-:Y:S02]  /*05c0*/  USHF.L.U32 UR8, UR8, 0x1, URZ ;  /* 0x0000000108087899 */ /* 0x000fe400080006ff */
[----:B------:R-:W-:-:S04]  /*05d0*/  UIADD3 UR6, UPT, UPT, -UR6, 0x100000, URZ ;  /* 0x0010000006067890 */ /* 0x000fc8000fffe1ff */
[----:B------:R-:W-:Y:S02]  /*05e0*/  USHF.L.U32 UR7, UR6, 0xb, URZ ;  /* 0x0000000b06077899 */ /* 0x000fe400080006ff */
[----:B------:R-:W-:Y:S02]  /*05f0*/  USHF.L.U32 UR6, UR6, 0x1, URZ ;  /* 0x0000000106067899 */ /* 0x000fe400080006ff */
[----:B-1----:R-:W-:Y:S01]  /*0600*/  ULEA UR4, UR4, UR5, 0x18 ;  /* 0x0000000504047291 */ /* 0x002fe2000f8ec0ff */
[----:B------:R-:W1:Y:S11]  /*0610*/  FENCE.VIEW.ASYNC.S ;  /* 0x00000000000073c6 */ /* 0x000e760000000000 */
[----:B-1----:R1:W3:Y:S01]  /*0620*/  SYNCS.EXCH.64 URZ, [UR4], UR8 ;  /* 0x0000000804ff75b2 */ /* 0x0022e20008000100 */
[----:B------:R1:W4:Y:S01]  /*0630*/  SYNCS.EXCH.64 URZ, [UR4+0x60], UR6 ;  /* 0x0000600604ff75b2 */ /* 0x0003220008000100 */
[----:B------:R1:W1:Y:S01]  /*0640*/  SYNCS.EXCH.64 URZ, [UR4+0x8], UR8 ;  /* 0x0000080804ff75b2 */ /* 0x0002620008000100 */
        /* <DEDUP_REMOVED lines=21> */
[----:B---3--:R-:W-:Y:S01]  /*07a0*/  NOP ;  /* 0x0000000000007918 */ /* 0x008fe20000000000 */
.L_x_10:
[----:B-1----:R-:W-:Y:S05]  /*07b0*/  BSYNC.RECONVERGENT B0 ;  /* 0x0000000000007941 */ /* 0x002fea0003800200 */
.L_x_9:
[----:B------:R-:W1:Y:S01]  /*07c0*/  SHFL.IDX PT, R2, R62, RZ, 0x1f ;  /* 0x00001fff3e027589 */ /* 0x000e6200000e0000 */
[----:B------:R-:W-:Y:S01]  /*07d0*/  NOP ;  /* 0x0000000000007918 */ /* 0x000fe20000000000 */
[----:B-1----:R-:W-:-:S13]  /*07e0*/  ISETP.NE.AND P0, PT, R2, 0x1, PT ;  /* 0x000000010200780c */ /* 0x002fda0003f05270 */
[----:B------:R-:W-:Y:S05]  /*07f0*/  @P0 BRA `(.L_x_11) ;  /* 0x0000000000500947 */ /* 0x000fea0003800000 */
        /* <DEDUP_REMOVED lines=9> */
[----:B------:R-:W-:Y:S01]  /*0890*/  USHF.L.U32 UR6, UR6, 0x1, URZ ;  /* 0x0000000106067899 */ /* 0x000fe200080006ff */
[----:B------:R-:W-:Y:S01]  /*08a0*/  ELECT P0, URZ, PT ;  /* 0x0000000000ff782f */ /* 0x000fe20003800000 */
[----:B-1----:R-:W-:Y:S01]  /*08b0*/  ULEA UR4, UR4, UR5, 0x18 ;  /* 0x0000000504047291 */ /* 0x002fe2000f8ec0ff */
[----:B------:R-:W1:Y:S11]  /*08c0*/  FENCE.VIEW.ASYNC.S ;  /* 0x00000000000073c6 */ /* 0x000e760000000000 */
[----:B-1----:R1:W3:Y:S01]  /*08d0*/  SYNCS.EXCH.64 URZ, [UR4+0xc0], UR8 ;  /* 0x0000c00804ff75b2 */ /* 0x0022e20008000100 */
[----:B------:R1:W1:Y:S01]  /*08e0*/  SYNCS.EXCH.64 URZ, [UR4+0xd8], UR6 ;  /* 0x0000d80604ff75b2 */ /* 0x0002620008000100 */
[----:B------:R1:W1:Y:S01]  /*08f0*/  SYNCS.EXCH.64 URZ, [UR4+0xc8], UR8 ;  /* 0x0000c80804ff75b2 */ /* 0x0002620008000100 */
[----:B------:R1:W1:Y:S01]  /*0900*/  SYNCS.EXCH.64 URZ, [UR4+0xe0], UR6 ;  /* 0x0000e00604ff75b2 */ /* 0x0002620008000100 */
[----:B------:R1:W1:Y:S01]  /*0910*/  SYNCS.EXCH.64 URZ, [UR4+0xd0], UR8 ;  /* 0x0000d00804ff75b2 */ /* 0x0002620008000100 */
[----:B------:R1:W1:Y:S01]  /*0920*/  SYNCS.EXCH.64 URZ, [UR4+0xe8], UR6 ;  /* 0x0000e80604ff75b2 */ /* 0x0002620008000100 */
[----:B------:R-:W-:Y:S01]  /*0930*/  NOP ;  /* 0x0000000000007918 */ /* 0x000fe20000000000 */
.L_x_11:
[----:B------:R-:W2:Y:S01]  /*0940*/  SHFL.IDX PT, R2, R62, RZ, 0x1f ;  /* 0x00001fff3e027589 */ /* 0x000ea200000e0000 */
[----:B------:R-:W-:Y:S01]  /*0950*/  NOP ;  /* 0x0000000000007918 */ /* 0x000fe20000000000 */
[----:B--2---:R-:W-:-:S13]  /*0960*/  ISETP.NE.AND P0, PT, R2, 0x3, PT ;  /* 0x000000030200780c */ /* 0x004fda0003f05270 */
[----:B------:R-:W-:Y:S05]  /*0970*/  @P0 BRA `(.L_x_12) ;  /* 0x0000000000300947 */ /* 0x000fea0003800000 */
[----:B-1----:R-:W1:Y:S01]  /*0980*/  S2UR UR4, SR_CgaCtaId ;  /* 0x00000000000479c3 */ /* 0x002e620000008800 */
[----:B------:R-:W-:Y:S01]  /*0990*/  UMOV UR6, 0x400 ;  /* 0x0000040000067882 */ /* 0x000fe20000000000 */
[----:B------:R-:W-:Y:S01]  /*09a0*/  UMOV UR5, 0x20 ;  /* 0x0000002000057882 */ /* 0x000fe20000000000 */
[----:B------:R-:W-:Y:S01]  /*09b0*/  ELECT P0, URZ, PT ;  /* 0x0000000000ff782f */ /* 0x000fe20003800000 */
[----:B-1----:R-:W-:Y:S02]  /*09c0*/  ULEA UR6, UR4, UR6, 0x18 ;  /* 0x0000000604067291 */ /* 0x002fe4000f8ec0ff */
[----:B------:R-:W-:-:S04]  /*09d0*/  UIADD3 UR4, UPT, UPT, -UR5, 0x100000, URZ ;  /* 0x0010000005047890 */ /* 0x000fc8000fffe1ff */
[----:B------:R-:W-:Y:S02]  /*09e0*/  USHF.L.U32 UR5, UR4, 0xb, URZ ;  /* 0x0000000b04057899 */ /* 0x000fe400080006ff */
[----:B------:R-:W-:Y:S01]  /*09f0*/  USHF.L.U32 UR4, UR4, 0x1, URZ ;  /* 0x0000000104047899 */ /* 0x000fe200080006ff */
[----:B------:R-:W1:Y:S11]  /*0a00*/  FENCE.VIEW.ASYNC.S ;  /* 0x00000000000073c6 */ /* 0x000e760000000000 */
[----:B-1----:R2:W1:Y:S01]  /*0a10*/  SYNCS.EXCH.64 URZ, [UR6+0xf0], UR4 ;  /* 0x0000f00406ff75b2 */ /* 0x0024620008000100 */
[----:B------:R2:W1:Y:S02]  /*0a20*/  SYNCS.EXCH.64 URZ, [UR6+0xf8], UR4 ;  /* 0x0000f80406ff75b2 */ /* 0x0004640008000100 */
[----:B--2---:R-:W-:Y:S01]  /*0a30*/  NOP ;  /* 0x0000000000007918 */ /* 0x004fe20000000000 */
.L_x_12:
[----:B------:R-:W2:Y:S01]  /*0a40*/  SHFL.IDX PT, R2, R62, RZ, 0x1f ;  /* 0x00001fff3e027589 */ /* 0x000ea200000e0000 */
[----:B------:R-:W-:Y:S01]  /*0a50*/  NOP ;  /* 0x0000000000007918 */ /* 0x000fe20000000000 */
[----:B--2---:R-:W-:-:S13]  /*0a60*/  ISETP.NE.AND P0, PT, R2, 0x4, PT ;  /* 0x000000040200780c */ /* 0x004fda0003f05270 */
[----:B------:R-:W-:Y:S05]  /*0a70*/  @P0 BRA `(.L_x_13) ;  /* 0x00000000004c0947 */ /* 0x000fea0003800000 */
[----:B-1----:R-:W1:Y:S01]  /*0a80*/  S2UR UR6, SR_CgaCtaId ;  /* 0x00000000000679c3 */ /* 0x002e620000008800 */
[----:B------:R-:W-:Y:S01]  /*0a90*/  UMOV UR4, 0xe20 ;  /* 0x00000e2000047882 */ /* 0x000fe20000000000 */
[----:B------:R-:W-:Y:S01]  /*0aa0*/  UMOV UR5, 0x400 ;  /* 0x0000040000057882 */ /* 0x000fe20000000000 */
[----:B------:R-:W-:Y:S01]  /*0ab0*/  USEL UR4, UR4, 0xc20, UP3 ;  /* 0x00000c2004047887 */ /* 0x000fe20009800000 */
[----:B------:R-:W-:Y:S01]  /*0ac0*/  UMOV UR8, 0x1 ;  /* 0x0000000100087882 */ /* 0x000fe20000000000 */
[----:B------:R-:W-:Y:S01]  /*0ad0*/  ELECT P0, URZ, PT ;  /* 0x0000000000ff782f */ /* 0x000fe20003800000 */
[----:B------:R-:W-:-:S04]  /*0ae0*/  UIADD3 UR8, UPT, UPT, -UR8, 0x100000, URZ ;  /* 0x0010000008087890 */ /* 0x000fc8000fffe1ff */
[----:B------:R-:W-:Y:S02]  /*0af0*/  USHF.L.U32 UR9, UR8, 0xb, URZ ;  /* 0x0000000b08097899 */ /* 0x000fe400080006ff */
[----:B------:R-:W-:Y:S02]  /*0b00*/  USHF.L.U32 UR8, UR8, 0x1, URZ ;  /* 0x0000000108087899 */ /* 0x000fe400080006ff */
[----:B-1----:R-:W-:Y:S02]  /*0b10*/  ULEA UR6, UR6, UR5, 0x18 ;  /* 0x0000000506067291 */ /* 0x002fe4000f8ec0ff */
[----:B------:R-:W-:-:S04]  /*0b20*/  UIADD3 UR4, UPT, UPT, -UR4, 0x100000, URZ ;  /* 0x0010000004047890 */ /* 0x000fc8000fffe1ff */
[----:B------:R-:W-:Y:S02]  /*0b30*/  USHF.L.U32 UR5, UR4, 0xb, URZ ;  /* 0x0000000b04057899 */ /* 0x000fe400080006ff */
[----:B------:R-:W-:Y:S01]  /*0b40*/  USHF.L.U32 UR4, UR4, 0x1, URZ ;  /* 0x0000000104047899 */ /* 0x000fe200080006ff */
[----:B------:R-:W1:Y:S03]  /*0b50*/  FENCE.VIEW.ASYNC.S ;  /* 0x00000000000073c6 */ /* 0x000e660000000000 */
[----:B-1----:R2:W1:Y:S08]  /*0b60*/  SYNCS.EXCH.64 URZ, [UR6+0x100], UR8 ;  /* 0x0001000806ff75b2 */ /* 0x0024700008000100 */
[----:B------:R2:W1:Y:S01]  /*0b70*/  SYNCS.EXCH.64 URZ, [UR6+0x110], UR4 ;  /* 0x0001100406ff75b2 */ /* 0x0004620008000100 */
[----:B------:R2:W1:Y:S01]  /*0b80*/  SYNCS.EXCH.64 URZ, [UR6+0x108], UR8 ;  /* 0x0001080806ff75b2 */ /* 0x0004620008000100 */
[----:B------:R2:W1:Y:S02]  /*0b90*/  SYNCS.EXCH.64 URZ, [UR6+0x118], UR4 ;  /* 0x0001180406ff75b2 */ /* 0x0004640008000100 */
[----:B--2---:R-:W-:Y:S01]  /*0ba0*/  NOP ;  /* 0x0000000000007918 */ /* 0x004fe20000000000 */
.L_x_13:
[----:B------:R-:W2:Y:S01]  /*0bb0*/  SHFL.IDX PT, R2, R62, RZ, 0x1f ;  /* 0x00001fff3e027589 */ /* 0x000ea200000e0000 */
[----:B------:R-:W-:Y:S01]  /*0bc0*/  NOP ;  /* 0x0000000000007918 */ /* 0x000fe20000000000 */
[----:B--2---:R-:W-:-:S13]  /*0bd0*/  ISETP.NE.AND P0, PT, R2, 0x5, PT ;  /* 0x000000050200780c */ /* 0x004fda0003f05270 */
[----:B------:R-:W-:Y:S05]  /*0be0*/  @P0 BRA `(.L_x_14) ;  /* 0x0000000000580947 */ /* 0x000fea0003800000 */
[----:B-1----:R-:W1:Y:S01]  /*0bf0*/  S2UR UR4, SR_CgaCtaId ;  /* 0x00000000000479c3 */ /* 0x002e620000008800 */
        /* <DEDUP_REMOVED lines=12> */
[----:B-1----:R2:W1:Y:S01]  /*0cc0*/  SYNCS.EXCH.64 URZ, [UR4+0x120], UR8 ;  /* 0x0001200804ff75b2 */ /* 0x0024620008000100 */
[----:B------:R2:W1:Y:S01]  /*0cd0*/  SYNCS.EXCH.64 URZ, [UR4+0x140], UR6 ;  /* 0x0001400604ff75b2 */ /* 0x0004620008000100 */
[----:B------:R2:W1:Y:S01]  /*0ce0*/  SYNCS.EXCH.64 URZ, [UR4+0x128], UR8 ;  /* 0x0001280804ff75b2 */ /* 0x0004620008000100 */
[----:B------:R2:W1:Y:S01]  /*0cf0*/  SYNCS.EXCH.64 URZ, [UR4+0x148], UR6 ;  /* 0x0001480604ff75b2 */ /* 0x0004620008000100 */
[----:B------:R2:W1:Y:S01]  /*0d00*/  SYNCS.EXCH.64 URZ, [UR4+0x130], UR8 ;  /* 0x0001300804ff75b2 */ /* 0x0004620008000100 */
[----:B------:R2:W1:Y:S01]  /*0d10*/  SYNCS.EXCH.64 URZ, [UR4+0x150], UR6 ;  /* 0x0001500604ff75b2 */ /* 0x0004620008000100 */
[----:B------:R2:W1:Y:S01]  /*0d20*/  SYNCS.EXCH.64 URZ, [UR4+0x138], UR8 ;  /* 0x0001380804ff75b2 */ /* 0x0004620008000100 */
[----:B------:R2:W1:Y:S02]  /*0d30*/  SYNCS.EXCH.64 URZ, [UR4+0x158], UR6 ;  /* 0x0001580604ff75b2 */ /* 0x0004640008000100 */
[----:B--2---:R-:W-:Y:S01]  /*0d40*/  NOP ;  /* 0x0000000000007918 */ /* 0x004fe20000000000 */
.L_x_14:
[----:B------:R-:W2:Y:S01]  /*0d50*/  SHFL.IDX PT, R2, R62, RZ, 0x1f ;  /* 0x00001fff3e027589 */ /* 0x000ea200000e0000 */
[----:B------:R-:W1:Y:S01]  /*0d60*/  S2UR UR54, SR_CgaCtaId ;  /* 0x00000000003679c3 */ /* 0x000e620000008800 */
[----:B------:R-:W-:Y:S01]  /*0d70*/  NOP ;  /* 0x0000000000007918 */ /* 0x000fe20000000000 */
[----:B--2---:R-:W-:-:S13]  /*0d80*/  ISETP.NE.AND P0, PT, R2, 0x3, PT ;  /* 0x000000030200780c */ /* 0x004fda0003f05270 */
[----:B-1----:R-:W-:Y:S05]  /*0d90*/  @P0 BRA `(.L_x_15) ;  /* 0x0000000000340947 */ /* 0x002fea0003800000 */
[----:B------:R-:W-:Y:S01]  /*0da0*/  UMOV UR4, 0x400 ;  /* 0x0000040000047882 */ /* 0x000fe20000000000 */
[----:B------:R-:W-:Y:S01]  /*0db0*/  UMOV UR6, 0x20 ;  /* 0x0000002000067882 */ /* 0x000fe20000000000 */
[----:B------:R-:W-:Y:S02]  /*0dc0*/  ULEA UR4, UR54, UR4, 0x18 ;  /* 0x0000000436047291 */ /* 0x000fe4000f8ec0ff */
[----:B------:R-:W-:-:S04]  /*0dd0*/  UIADD3 UR6, UPT, UPT, -UR6, 0x100000, URZ ;  /* 0x0010000006067890 */ /* 0x000fc8000fffe1ff */
[----:B------:R-:W-:Y:S02]  /*0de0*/  USHF.L.U32 UR7, UR6, 0xb, URZ ;  /* 0x0000000b06077899 */ /* 0x000fe400080006ff */
[----:B------:R-:W-:Y:S01]  /*0df0*/  USHF.L.U32 UR6, UR6, 0x1, URZ ;  /* 0x0000000106067899 */ /* 0x000fe200080006ff */
[----:B------:R-:W-:Y:S01]  /*0e00*/  ELECT P0, URZ, PT ;  /* 0x0000000000ff782f */ /* 0x000fe20003800000 */
[----:B------:R-:W1:Y:S10]  /*0e10*/  FENCE.VIEW.ASYNC.S ;  /* 0x00000000000073c6 */ /* 0x000e740000000000 */
[----:B-1----:R1:W2:Y:S01]  /*0e20*/  SYNCS.EXCH.64 URZ, [UR4+0x160], UR6 ;  /* 0x0001600604ff75b2 */ /* 0x0022a20008000100 */
[----:B------:R1:W1:Y:S01]  /*0e30*/  SYNCS.EXCH.64 URZ, [UR4+0x170], UR6 ;  /* 0x0001700604ff75b2 */ /* 0x0002620008000100 */
[----:B------:R1:W1:Y:S01]  /*0e40*/  SYNCS.EXCH.64 URZ, [UR4+0x168], UR6 ;  /* 0x0001680604ff75b2 */ /* 0x0002620008000100 */
[----:B------:R1:W1:Y:S01]  /*0e50*/  SYNCS.EXCH.64 URZ, [UR4+0x178], UR6 ;  /* 0x0001780604ff75b2 */ /* 0x0002620008000100 */
[----:B------:R-:W-:Y:S01]  /*0e60*/  NOP ;  /* 0x0000000000007918 */ /* 0x000fe20000000000 */
.L_x_15:
[----:B------:R-:W3:Y:S01]  /*0e70*/  LDCU UR31, c[0x0][0x36c] ;  /* 0x00006d80ff1f77ac */ /* 0x000ee20008000800 */
[----:B------:R-:W-:Y:S01]  /*0e80*/  ISETP.NE.OR P3, PT, R0, 0x2, !P3 ;  /* 0x000000020000780c */ /* 0x000fe20005f65670 */
[----:B------:R-:W-:Y:S01]  /*0e90*/  NOP ;  /* 0x0000000000007918 */ /* 0x000fe20000000000 */
[----:B------:R-:W-:Y:S01]  /*0ea0*/  LOP3.LUT R0, R71, 0x1f, RZ, 0xc0, !PT ;  /* 0x0000001f47007812 */ /* 0x000fe200078ec0ff */
[----:B------:R-:W-:Y:S02]  /*0eb0*/  UISETP.NE.AND UP4, UPT, UR20, URZ, UPT ;  /* 0x000000ff1400728c */ /* 0x000fe4000bf85270 */
[----:B---3--:R-:W-:-:S09]  /*0ec0*/  UISETP.EQ.U32.AND UP0, UPT, UR31, 0x1, UPT ;  /* 0x000000011f00788c */ /* 0x008fd2000bf02070 */
[----:B------:R-:W-:Y:S05]  /*0ed0*/  BRA.U !UP0, `(.L_x_16) ;  /* 0x0000000108087547 */ /* 0x000fea000b800000 */
[----:B-12-4-:R-:W-:Y:S01]  /*0ee0*/  UCGABAR_ARV ;  /* 0x00000000000079c7 */ /* 0x016fe20008000000 */
[----:B------:R-:W-:Y:S05]  /*0ef0*/  BRA `(.L_x_17) ;  /* 0x0000000000047947 */ /* 0x000fea0003800000 */
.L_x_16:
[----:B-12-4-:R-:W-:Y:S01]  /*0f00*/  NOP ;  /* 0x0000000000007918 */ /* 0x016fe20000000000 */
.L_x_17:
[----:B------:R-:W1:Y:S01]  /*0f10*/  S2UR UR8, SR_CTAID.X ;  /* 0x00000000000879c3 */ /* 0x000e620000002500 */
[----:B------:R-:W-:-:S05]  /*0f20*/  CS2R.32 R64, SR_CgaSize ;  /* 0x0000000000407805 */ /* 0x000fca0000008a00 */
[----:B------:R-:W-:-:S05]  /*0f30*/  IMAD R64, R64, -0xa0, RZ ;  /* 0xffffff6040407824 */ /* 0x000fca00078e02ff */
[----:B------:R-:W-:-:S14]  /*0f40*/  R2UR UR4, R64 ;  /* 0x00000000400472ca */ /* 0x000fdc00000e0000 */
[----:B------:R-:W2:Y:S01]  /*0f50*/  LDCU UR4, c[0x0][UR4+0x2b0] ;  /* 0x00005600040477ac */ /* 0x000ea20008000800 */
[----:B------:R-:W-:-:S05]  /*0f60*/  CS2R.32 R64, SR_CgaSize ;  /* 0x0000000000407805 */ /* 0x000fca0000008a00 */
[----:B------:R-:W-:-:S05]  /*0f70*/  IMAD R64, R64, -0xa0, RZ ;  /* 0xffffff6040407824 */ /* 0x000fca00078e02ff */
[----:B------:R-:W-:-:S14]  /*0f80*/  R2UR UR5, R64 ;  /* 0x00000000400572ca */ /* 0x000fdc00000e0000 */
[----:B------:R-:W3:Y:S01]  /*0f90*/  LDCU UR5, c[0x0][UR5+0x2b4] ;  /* 0x00005680050577ac */ /* 0x000ee20008000800 */
[----:B------:R-:W4:Y:S01]  /*0fa0*/  S2UR UR9, SR_CTAID.Y ;  /* 0x00000000000979c3 */ /* 0x000f220000002600 */
[----:B------:R-:W-:Y:S01]  /*0fb0*/  ULOP3.LUT UR46, UR54, 0x3, URZ, 0xc0, !UPT ;  /* 0x00000003362e7892 */ /* 0x000fe2000f8ec0ff */
[----:B------:R-:W-:-:S05]  /*0fc0*/  CS2R.32 R64, SR_CgaSize ;  /* 0x0000000000407805 */ /* 0x000fca0000008a00 */
[----:B------:R-:W-:-:S05]  /*0fd0*/  IMAD R64, R64, -0xa0, RZ ;  /* 0xffffff6040407824 */ /* 0x000fca00078e02ff */
[----:B------:R-:W-:-:S14]  /*0fe0*/  R2UR UR10, R64 ;  /* 0x00000000400a72ca */ /* 0x000fdc00000e0000 */
[----:B------:R-:W3:Y:S01]  /*0ff0*/  LDCU UR10, c[0x0][UR10+0x2a0] ;  /* 0x000054000a0a77ac */ /* 0x000ee20008000800 */
[----:B------:R-:W-:-:S05]  /*1000*/  CS2R.32 R64, SR_CgaSize ;  /* 0x0000000000407805 */ /* 0x000fca0000008a00 */
[----:B------:R-:W-:-:S05]  /*1010*/  IMAD R64, R64, -0xa0, RZ ;  /* 0xffffff6040407824 */ /* 0x000fca00078e02ff */
[----:B------:R-:W-:-:S14]  /*1020*/  R2UR UR11, R64 ;  /* 0x00000000400b72ca */ /* 0x000fdc00000e0000 */
[----:B------:R-:W3:Y:S01]  /*1030*/  LDCU UR11, c[0x0][UR11+0x2a4] ;  /* 0x000054800b0b77ac */ /* 0x000ee20008000800 */
[----:B------:R-:W3:Y:S01]  /*1040*/  S2UR UR36, SR_CTAID.Z ;  /* 0x00000000002479c3 */ /* 0x000ee20000002700 */
[----:B------:R-:W-:Y:S01]  /*1050*/  UISETP.GT.U32.AND UP1, UPT, UR46, 0xffff, UPT ;  /* 0x0000ffff2e00788c */ /* 0x000fe2000bf24070 */
[----:B------:R-:W3:Y:S01]  /*1060*/  LDCU UR25, c[0x0][0xb24] ;  /* 0x00016480ff1977ac */ /* 0x000ee20008000800 */
[----:B-1----:R-:W-:Y:S01]  /*1070*/  I2FP.F32.U32 R3, UR8 ;  /* 0x0000000800037c45 */ /* 0x002fe20008201000 */
[----:B------:R-:W-:Y:S01]  /*1080*/  UMOV UR24, 0x1111 ;  /* 0x0000111100187882 */ /* 0x000fe20000000000 */
[----:B------:R-:W-:Y:S01]  /*1090*/  UMOV UR21, 0xf ;  /* 0x0000000f00157882 */ /* 0x000fe20000000000 */
[----:B------:R-:W-:Y:S02]  /*10a0*/  USHF.L.U32 UR28, UR54, 0x7, URZ ;  /* 0x00000007361c7899 */ /* 0x000fe400080006ff */
[----:B--2---:R-:W-:Y:S01]  /*10b0*/  FMUL R3, R3, UR4 ;  /* 0x0000000403037c20 */ /* 0x004fe20008400000 */
[----:B------:R-:W-:Y:S01]  /*10c0*/  ULOP3.LUT UR4, UR54, 0xc, URZ, 0xc0, !UPT ;  /* 0x0000000c36047892 */ /* 0x000fe2000f8ec0ff */
[----:B----4-:R-:W-:Y:S01]  /*10d0*/  I2FP.F32.U32 R2, UR9 ;  /* 0x0000000900027c45 */ /* 0x010fe20008201000 */
[----:B------:R-:W-:-:S03]  /*10e0*/  USHF.L.U32 UR27, UR54, 0x9, URZ ;  /* 0x00000009361b7899 */ /* 0x000fc600080006ff */
[----:B------:R-:W1:Y:S01]  /*10f0*/  F2I.U32.TRUNC.NTZ R3, R3 ;  /* 0x0000000300037305 */ /* 0x000e62000020f000 */
[----:B------:R-:W-:Y:S01]  /*1100*/  UISETP.GT.U32.AND UP0, UPT, UR4, 0xffff, UPT ;  /* 0x0000ffff0400788c */ /* 0x000fe2000bf04070 */
[----:B---3--:R-:W-:Y:S01]  /*1110*/  FMUL R2, R2, UR5 ;  /* 0x0000000502027c20 */ /* 0x008fe20008400000 */
[----:B------:R-:W-:Y:S02]  /*1120*/  USEL UR5, UR46, 0xffff, !UP1 ;  /* 0x0000ffff2e057887 */ /* 0x000fe4000c800000 */
[----:B------:R-:W-:Y:S02]  /*1130*/  USEL UR4, UR4, 0xffff, !UP0 ;  /* 0x0000ffff04047887 */ /* 0x000fe4000c000000 */
[----:B------:R-:W-:Y:S01]  /*1140*/  ULOP3.LUT UR5, UR5, 0xffff, URZ, 0xc0, !UPT ;  /* 0x0000ffff05057892 */ /* 0x000fe2000f8ec0ff */
[----:B------:R-:W2:Y:S01]  /*1150*/  F2I.U32.TRUNC.NTZ R2, R2 ;  /* 0x0000000200027305 */ /* 0x000ea2000020f000 */
[----:B------:R-:W-:Y:S02]  /*1160*/  ULOP3.LUT UR4, UR4, 0xffff, URZ, 0xc0, !UPT ;  /* 0x0000ffff04047892 */ /* 0x000fe4000f8ec0ff */
[----:B------:R-:W-:-:S02]  /*1170*/  USHF.L.U32 UR24, UR24, UR5, URZ ;  /* 0x0000000518187299 */ /* 0x000fc400080006ff */
[----:B------:R-:W-:Y:S01]  /*1180*/  USHF.L.U32 UR21, UR21, UR4, URZ ;  /* 0x0000000415157299 */ /* 0x000fe200080006ff */
[----:B-1----:R-:W-:Y:S01]  /*1190*/  R2UR UR7, R3 ;  /* 0x00000000030772ca */ /* 0x002fe200000e0000 */
[----:B------:R-:W-:Y:S01]  /*11a0*/  USHF.R.U32.HI UR34, URZ, 0x2, UR54 ;  /* 0x00000002ff227899 */ /* 0x000fe20008011636 */
[----:B------:R-:W1:Y:S01]  /*11b0*/  LDCU UR40, c[0x0][0xb24] ;  /* 0x00016480ff2877ac */ /* 0x000e620008000800 */
[----:B------:R-:W3:Y:S01]  /*11c0*/  LDCU UR30, c[0x0][0xb30] ;  /* 0x00016600ff1e77ac */ /* 0x000ee20008000800 */
[----:B--2---:R-:W-:Y:S02]  /*11d0*/  R2UR UR6, R2 ;  /* 0x00000000020672ca */ /* 0x004fe400000e0000 */
[----:B------:R-:W-:Y:S01]  /*11e0*/  PRMT R2, RZ, 0x7610, R2 ;  /* 0x00007610ff027816 */ /* 0x000fe20000000002 */
[----:B------:R-:W-:-:S06]  /*11f0*/  UISETP.NE.AND UP6, UPT, UR20, 0x2, UPT ;  /* 0x000000021400788c */ /* 0x000fcc000bfc5270 */
[----:B------:R-:W-:Y:S02]  /*1200*/  UIADD3 UR5, UPT, UPT, -UR7, URZ, URZ ;  /* 0x000000ff07057290 */ /* 0x000fe4000fffe1ff */
[----:B------:R-:W-:Y:S02]  /*1210*/  ULOP3.LUT UR28, UR28, 0x600, URZ, 0xc0, !UPT ;  /* 0x000006001c1c7892 */ /* 0x000fe4000f8ec0ff */
[----:B------:R-:W-:Y:S02]  /*1220*/  UIMAD UR5, UR10, UR5, UR8 ;  /* 0x000000050a0572a4 */ /* 0x000fe4000f8e0208 */
[----:B------:R-:W-:Y:S02]  /*1230*/  ULOP3.LUT UR27, UR27, 0x600, URZ, 0xc0, !UPT ;  /* 0x000006001b1b7892 */ /* 0x000fe4000f8ec0ff */
[----:B------:R-:W-:Y:S02]  /*1240*/  UIADD3 UR4, UPT, UPT, -UR6, URZ, URZ ;  /* 0x000000ff06047290 */ /* 0x000fe4000fffe1ff */
[----:B------:R-:W-:Y:S01]  /*1250*/  IMAD.U32 R64, RZ, RZ, UR5 ;  /* 0x00000005ff407e24 */ /* 0x000fe2000f8e00ff */
[----:B------:R-:W-:-:S02]  /*1260*/  UISETP.GE.AND UP5, UPT, UR25, 0x1, UPT ;  /* 0x000000011900788c */ /* 0x000fc4000bfa6270 */
[----:B------:R-:W-:Y:S01]  /*1270*/  UIMAD UR4, UR11, UR4, UR9 ;  /* 0x000000040b0472a4 */ /* 0x000fe2000f8e0209 */
[----:B------:R-:W-:Y:S01]  /*1280*/  UMOV UR29, UR8 ;  /* 0x00000008001d7c82 */ /* 0x000fe20008000000 */
[----:B------:R-:W-:-:S04]  /*1290*/  UMOV UR32, UR9 ;  /* 0x0000000900207c82 */ /* 0x000fc80008000000 */
[----:B------:R-:W-:Y:S01]  /*12a0*/  IMAD.U32 R63, RZ, RZ, UR4 ;  /* 0x00000004ff3f7e24 */ /* 0x000fe2000f8e00ff */
[----:B-1-3--:R-:W-:Y:S06]  /*12b0*/  BRA.U UP4, `(.L_x_18) ;  /* 0x0000000104cc7547 */ /* 0x00afec000b800000 */
[----:B------:R-:W-:Y:S02]  /*12c0*/  R2UR UR4, R63 ;  /* 0x000000003f0472ca */ /* 0x000fe400000e0000 */
[----:B------:R-:W-:-:S11]  /*12d0*/  R2UR UR22, R64 ;  /* 0x00000000401672ca */ /* 0x000fd600000e0000 */
[----:B------:R-:W-:Y:S02]  /*12e0*/  UISETP.NE.AND UP0, UPT, UR4, URZ, UPT ;  /* 0x000000ff0400728c */ /* 0x000fe4000bf05270 */
[----:B------:R-:W-:Y:S02]  /*12f0*/  UISETP.NE.AND UP2, UPT, UR4, 0x1, UPT ;  /* 0x000000010400788c */ /* 0x000fe4000bf45270 */
[----:B------:R-:W-:Y:S02]  /*1300*/  UISETP.NE.AND UP1, UPT, UR22, URZ, UP0 ;  /* 0x000000ff1600728c */ /* 0x000fe40008725270 */
[----:B------:R-:W-:Y:S02]  /*1310*/  USEL UR6, URZ, 0x2, UP0 ;  /* 0x00000002ff067887 */ /* 0x000fe40008000000 */
[----:B------:R-:W-:Y:S02]  /*1320*/  USEL UR9, URZ, 0x1, UP1 ;  /* 0x00000001ff097887 */ /* 0x000fe40008800000 */
[----:B------:R-:W-:-:S02]  /*1330*/  UISETP.NE.AND UP1, UPT, UR4, 0x2, UPT ;  /* 0x000000020400788c */ /* 0x000fc4000bf25270 */
[----:B------:R-:W-:Y:S02]  /*1340*/  USEL UR12, URZ, 0x4, UP0 ;  /* 0x00000004ff0c7887 */ /* 0x000fe40008000000 */
[----:B------:R-:W-:Y:S02]  /*1350*/  USEL UR16, URZ, 0x8, UP0 ;  /* 0x00000008ff107887 */ /* 0x000fe40008000000 */
[----:B------:R-:W-:Y:S02]  /*1360*/  UISETP.NE.AND UP0, UPT, UR4, 0x3, UPT ;  /* 0x000000030400788c */ /* 0x000fe4000bf05270 */
[----:B------:R-:W-:Y:S02]  /*1370*/  USEL UR4, URZ, 0x100, UP1 ;  /* 0x00000100ff047887 */ /* 0x000fe40008800000 */
[----:B------:R-:W-:Y:S02]  /*1380*/  USEL UR10, URZ, 0x200, UP1 ;  /* 0x00000200ff0a7887 */ /* 0x000fe40008800000 */
[----:B------:R-:W-:-:S02]  /*1390*/  USEL UR14, URZ, 0x400, UP1 ;  /* 0x00000400ff0e7887 */ /* 0x000fc40008800000 */
[----:B------:R-:W-:Y:S02]  /*13a0*/  USEL UR18, URZ, 0x800, UP1 ;  /* 0x00000800ff127887 */ /* 0x000fe40008800000 */
[----:B------:R-:W-:Y:S02]  /*13b0*/  USEL UR5, URZ, 0x10, UP2 ;  /* 0x00000010ff057887 */ /* 0x000fe40009000000 */
[----:B------:R-:W-:Y:S02]  /*13c0*/  UISETP.NE.AND UP1, UPT, UR22, URZ, UPT ;  /* 0x000000ff1600728c */ /* 0x000fe4000bf25270 */
[----:B------:R-:W-:Y:S02]  /*13d0*/  USEL UR7, URZ, 0x1000, UP0 ;  /* 0x00001000ff077887 */ /* 0x000fe40008000000 */
[----:B------:R-:W-:Y:S02]  /*13e0*/  USEL UR11, URZ, 0x2000, UP0 ;  /* 0x00002000ff0b7887 */ /* 0x000fe40008000000 */
[----:B------:R-:W-:-:S02]  /*13f0*/  USEL UR15, URZ, 0x4000, UP0 ;  /* 0x00004000ff0f7887 */ /* 0x000fc40008000000 */
[----:B------:R-:W-:Y:S02]  /*1400*/  USEL UR19, URZ, 0x8000, UP0 ;  /* 0x00008000ff137887 */ /* 0x000fe40008000000 */
[----:B------:R-:W-:Y:S02]  /*1410*/  UISETP.NE.AND UP0, UPT, UR22, 0x1, UPT ;  /* 0x000000011600788c */ /* 0x000fe4000bf05270 */
[----:B------:R-:W-:Y:S02]  /*1420*/  USEL UR5, UR5, 0x10, UP1 ;  /* 0x0000001005057887 */ /* 0x000fe40008800000 */
[----:B------:R-:W-:Y:S02]  /*1430*/  USEL UR4, UR4, 0x100, UP1 ;  /* 0x0000010004047887 */ /* 0x000fe40008800000 */
[----:B------:R-:W-:Y:S02]  /*1440*/  USEL UR8, URZ, 0x20, UP2 ;  /* 0x00000020ff087887 */ /* 0x000fe40009000000 */
[----:B------:R-:W-:-:S02]  /*1450*/  USEL UR7, UR7, 0x1000, UP1 ;  /* 0x0000100007077887 */ /* 0x000fc40008800000 */
[----:B------:R-:W-:Y:S02]  /*1460*/  USEL UR6, UR6, 0x2, UP0 ;  /* 0x0000000206067887 */ /* 0x000fe40008000000 */
[----:B------:R-:W-:Y:S02]  /*1470*/  UIADD3 UR4, UPT, UPT, UR4, UR5, UR9 ;  /* 0x0000000504047290 */ /* 0x000fe4000fffe009 */
[----:B------:R-:W-:Y:S02]  /*1480*/  UISETP.NE.AND UP1, UPT, UR22, 0x2, UPT ;  /* 0x000000021600788c */ /* 0x000fe4000bf25270 */
[----:B------:R-:W-:Y:S02]  /*1490*/  USEL UR8, UR8, 0x20, UP0 ;  /* 0x0000002008087887 */ /* 0x000fe40008000000 */
[----:B------:R-:W-:Y:S02]  /*14a0*/  USEL UR5, UR10, 0x200, UP0 ;  /* 0x000002000a057887 */ /* 0x000fe40008000000 */
[----:B------:R-:W-:-:S02]  /*14b0*/  UIADD3 UR4, UPT, UPT, UR6, UR7, UR4 ;  /* 0x0000000706047290 */ /* 0x000fc4000fffe004 */
[----:B------:R-:W-:Y:S02]  /*14c0*/  USEL UR13, URZ, 0x40, UP2 ;  /* 0x00000040ff0d7887 */ /* 0x000fe40009000000 */
[----:B------:R-:W-:Y:S02]  /*14d0*/  USEL UR9, UR11, 0x2000, UP0 ;  /* 0x000020000b097887 */ /* 0x000fe40008000000 */
[----:B------:R-:W-:Y:S02]  /*14e0*/  USEL UR7, UR12, 0x4, UP1 ;  /* 0x000000040c077887 */ /* 0x000fe40008800000 */
[----:B------:R-:W-:Y:S02]  /*14f0*/  UIADD3 UR4, UPT, UPT, UR5, UR8, UR4 ;  /* 0x0000000805047290 */ /* 0x000fe4000fffe004 */
[----:B------:R-:W-:Y:S02]  /*1500*/  UISETP.NE.AND UP0, UPT, UR22, 0x3, UPT ;  /* 0x000000031600788c */ /* 0x000fe4000bf05270 */
[----:B------:R-:W-:-:S02]  /*1510*/  USEL UR6, UR13, 0x40, UP1 ;  /* 0x000000400d067887 */ /* 0x000fc40008800000 */
[----:B------:R-:W-:Y:S02]  /*1520*/  USEL UR5, UR14, 0x400, UP1 ;  /* 0x000004000e057887 */ /* 0x000fe40008800000 */
[----:B------:R-:W-:Y:S02]  /*1530*/  UIADD3 UR4, UPT, UPT, UR7, UR9, UR4 ;  /* 0x0000000907047290 */ /* 0x000fe4000fffe004 */
[----:B------:R-:W-:Y:S02]  /*1540*/  USEL UR17, URZ, 0x80, UP2 ;  /* 0x00000080ff117887 */ /* 0x000fe40009000000 */
[----:B------:R-:W-:Y:S02]  /*1550*/  USEL UR9, UR15, 0x4000, UP1 ;  /* 0x000040000f097887 */ /* 0x000fe40008800000 */
[----:B------:R-:W-:Y:S02]  /*1560*/  USEL UR8, UR16, 0x8, UP0 ;  /* 0x0000000810087887 */ /* 0x000fe40008000000 */
[----:B------:R-:W-:-:S02]  /*1570*/  UIADD3 UR4, UPT, UPT, UR5, UR6, UR4 ;  /* 0x0000000605047290 */ /* 0x000fc4000fffe004 */
[----:B------:R-:W-:Y:S02]  /*1580*/  USEL UR7, UR17, 0x80, UP0 ;  /* 0x0000008011077887 */ /* 0x000fe40008000000 */
[----:B------:R-:W-:Y:S02]  /*1590*/  USEL UR6, UR18, 0x800, UP0 ;  /* 0x0000080012067887 */ /* 0x000fe40008000000 */
[----:B------:R-:W-:Y:S02]  /*15a0*/  UIADD3 UR4, UPT, UPT, UR8, UR9, UR4 ;  /* 0x0000000908047290 */ /* 0x000fe4000fffe004 */
[----:B------:R-:W-:Y:S02]  /*15b0*/  USEL UR5, UR19, 0x8000, UP0 ;  /* 0x0000800013057887 */ /* 0x000fe40008000000 */
[----:B------:R-:W-:-:S04]  /*15c0*/  UIADD3 UR4, UPT, UPT, UR6, UR7, UR4 ;  /* 0x0000000706047290 */ /* 0x000fc8000fffe004 */
[----:B------:R-:W-:-:S06]  /*15d0*/  UIADD3 UR4, UPT, UPT, UR4, UR5, URZ ;  /* 0x0000000504047290 */ /* 0x000fcc000fffe0ff */
[----:B------:R-:W-:Y:S02]  /*15e0*/  IMAD.U32 R2, RZ, RZ, UR4 ;  /* 0x00000004ff027e24 */ /* 0x000fe4000f8e00ff */
.L_x_18:
[----:B------:R-:W-:Y:S05]  /*15f0*/  BRA.U !UP5, `(.L_x_19) ;  /* 0x000000010dd47547 */ /* 0x000fea000b800000 */
[----:B------:R-:W1:Y:S01]  /*1600*/  LDCU.128 UR12, c[0x0][0xb10] ;  /* 0x00016200ff0c77ac */ /* 0x000e620008000c00 */
[----:B------:R-:W2:Y:S01]  /*1610*/  LDCU UR6, c[0x0][0x370] ;  /* 0x00006e00ff0677ac */ /* 0x000ea20008000800 */
[----:B------:R-:W3:Y:S01]  /*1620*/  LDCU UR5, c[0x0][0x374] ;  /* 0x00006e80ff0577ac */ /* 0x000ee20008000800 */
[----:B------:R-:W4:Y:S01]  /*1630*/  LDCU UR26, c[0x0][0xb0c] ;  /* 0x00016180ff1a77ac */ /* 0x000f220008000800 */
[----:B------:R-:W4:Y:S01]  /*1640*/  LDCU UR7, c[0x0][0xb20] ;  /* 0x00016400ff0777ac */ /* 0x000f220008000800 */
[----:B------:R-:W4:Y:S01]  /*1650*/  LDCU.64 UR8, c[0x0][0xb28] ;  /* 0x00016500ff0877ac */ /* 0x000f220008000a00 */
[----:B-1----:R-:W-:Y:S02]  /*1660*/  UISETP.NE.AND UP0, UPT, UR14, 0x1, UPT ;  /* 0x000000010e00788c */ /* 0x002fe4000bf05270 */
[----:B---3--:R-:W-:Y:S02]  /*1670*/  UIMAD.WIDE.U32 UR10, UR5, UR15, URZ ;  /* 0x0000000f050a72a5 */ /* 0x008fe4000f8e00ff */
[----:B--2---:R-:W-:-:S02]  /*1680*/  UIMAD.WIDE.U32 UR18, UR6, UR12, URZ ;  /* 0x0000000c061272a5 */ /* 0x004fc4000f8e00ff */
[----:B----4-:R-:W-:Y:S02]  /*1690*/  UISETP.NE.AND UP1, UPT, UR26, 0x1, UPT ;  /* 0x000000011a00788c */ /* 0x010fe4000bf25270 */
[----:B------:R-:W-:Y:S01]  /*16a0*/  UISETP.NE.AND UP2, UPT, UR25, 0x1, UPT ;  /* 0x000000011900788c */ /* 0x000fe2000bf45270 */
[----:B------:R-:W-:Y:S02]  /*16b0*/  UMOV UR10, UR11 ;  /* 0x0000000b000a7c82 */ /* 0x000fe40008000000 */
[----:B------:R-:W-:Y:S01]  /*16c0*/  UMOV UR18, UR19 ;  /* 0x0000001300127c82 */ /* 0x000fe20008000000 */
[----:B------:R-:W-:Y:S02]  /*16d0*/  @UP0 USHF.R.U32.HI UR5, URZ, UR7, UR10 ;  /* 0x00000007ff050299 */ /* 0x000fe4000801160a */
[----:B------:R-:W-:Y:S02]  /*16e0*/  UIMAD.WIDE.U32 UR22, UR32, UR15, URZ ;  /* 0x0000000f201672a5 */ /* 0x000fe4000f8e00ff */
[----:B------:R-:W-:-:S02]  /*16f0*/  UIMAD.WIDE.U32 UR10, UR5, UR8, URZ ;  /* 0x00000008050a72a5 */ /* 0x000fc4000f8e00ff */
[----:B------:R-:W-:Y:S02]  /*1700*/  @UP1 USHF.R.U32.HI UR6, URZ, UR13, UR18 ;  /* 0x0000000dff061299 */ /* 0x000fe40008011612 */
[----:B------:R-:W-:Y:S02]  /*1710*/  UIMAD.WIDE.U32 UR16, UR29, UR12, URZ ;  /* 0x0000000c1d1072a5 */ /* 0x000fe4000f8e00ff */
[----:B------:R-:W-:Y:S01]  /*1720*/  UIMAD.WIDE.U32 UR18, UR6, UR8, URZ ;  /* 0x00000008061272a5 */ /* 0x000fe2000f8e00ff */
[----:B------:R-:W-:Y:S01]  /*1730*/  UMOV UR4, UR23 ;  /* 0x0000001700047c82 */ /* 0x000fe20008000000 */
[----:B------:R-:W-:Y:S01]  /*1740*/  UMOV UR10, UR11 ;  /* 0x0000000b000a7c82 */ /* 0x000fe20008000000 */
[----:B------:R-:W-:Y:S02]  /*1750*/  USHF.R.U32.HI UR4, URZ, UR7, UR4 ;  /* 0x00000007ff047299 */ /* 0x000fe40008011604 */
[----:B------:R-:W-:Y:S01]  /*1760*/  @UP2 USHF.R.U32.HI UR5, URZ, UR9, UR10 ;  /* 0x00000009ff052299 */ /* 0x000fe2000801160a */
[----:B------:R-:W-:Y:S01]  /*1770*/  UMOV UR16, UR17 ;  /* 0x0000001100107c82 */ /* 0x000fe20008000000 */
[----:B------:R-:W-:Y:S01]  /*1780*/  UMOV UR18, UR19 ;  /* 0x0000001300127c82 */ /* 0x000fe20008000000 */
[----:B------:R-:W-:-:S02]  /*1790*/  USHF.R.U32.HI UR13, URZ, UR13, UR16 ;  /* 0x0000000dff0d7299 */ /* 0x000fc40008011610 */
[----:B------:R-:W-:Y:S02]  /*17a0*/  USEL UR4, UR32, UR4, !UP0 ;  /* 0x0000000420047287 */ /* 0x000fe4000c000000 */
[----:B------:R-:W-:Y:S02]  /*17b0*/  @UP2 USHF.R.U32.HI UR6, URZ, UR9, UR18 ;  /* 0x00000009ff062299 */ /* 0x000fe40008011612 */
[----:B------:R-:W-:Y:S02]  /*17c0*/  UIMAD UR7, UR5, UR25, URZ ;  /* 0x00000019050772a4 */ /* 0x000fe4000f8e02ff */
[----:B------:R-:W-:Y:S02]  /*17d0*/  USEL UR5, UR29, UR13, !UP1 ;  /* 0x0000000d1d057287 */ /* 0x000fe4000c800000 */
[----:B------:R-:W-:Y:S02]  /*17e0*/  UIMAD UR12, UR6, UR25, URZ ;  /* 0x00000019060c72a4 */ /* 0x000fe4000f8e02ff */
[----:B------:R-:W-:-:S02]  /*17f0*/  UISETP.GE.AND UP0, UPT, UR4, UR7, UPT ;  /* 0x000000070400728c */ /* 0x000fc4000bf06270 */
[----:B------:R-:W-:Y:S02]  /*1800*/  UIMAD.WIDE.U32 UR10, UR4, UR8, URZ ;  /* 0x00000008040a72a5 */ /* 0x000fe4000f8e00ff */
[----:B------:R-:W-:Y:S02]  /*1810*/  UISETP.GE.OR UP0, UPT, UR5, UR12, UP0 ;  /* 0x0000000c0500728c */ /* 0x000fe40008706670 */
[----:B------:R-:W-:Y:S02]  /*1820*/  UIMAD.WIDE.U32 UR12, UR5, UR8, URZ ;  /* 0x00000008050c72a5 */ /* 0x000fe4000f8e00ff */
[----:B------:R-:W-:Y:S01]  /*1830*/  UIADD3 UR10, UPT, UPT, -UR4, URZ, URZ ;  /* 0x000000ff040a7290 */ /* 0x000fe2000fffe1ff */
[----:B------:R-:W-:Y:S01]  /*1840*/  UMOV UR8, UR11 ;  /* 0x0000000b00087c82 */ /* 0x000fe20008000000 */
[----:B------:R-:W-:Y:S02]  /*1850*/  UIADD3 UR11, UPT, UPT, -UR5, URZ, URZ ;  /* 0x000000ff050b7290 */ /* 0x000fe4000fffe1ff */
[----:B------:R-:W-:-:S03]  /*1860*/  USHF.R.U32.HI UR8, URZ, UR9, UR8 ;  /* 0x00000009ff087299 */ /* 0x000fc60008011608 */
[----:B------:R-:W-:Y:S01]  /*1870*/  @!UP0 UMOV UR7, UR13 ;  /* 0x0000000d00078c82 */ /* 0x000fe20008000000 */
[----:B------:R-:W-:Y:S02]  /*1880*/  UIMAD UR32, UR14, UR10, UR32 ;  /* 0x0000000a0e2072a4 */ /* 0x000fe4000f8e0220 */
[----:B------:R-:W-:Y:S02]  /*1890*/  USEL UR8, UR4, UR8, !UP2 ;  /* 0x0000000804087287 */ /* 0x000fe4000d000000 */
[----:B------:R-:W-:Y:S02]  /*18a0*/  @!UP0 USHF.R.U32.HI UR7, URZ, UR9, UR7 ;  /* 0x00000009ff078299 */ /* 0x000fe40008011607 */
[----:B------:R-:W-:Y:S02]  /*18b0*/  UIADD3 UR9, UPT, UPT, -UR8, URZ, URZ ;  /* 0x000000ff08097290 */ /* 0x000fe4000fffe1ff */
[----:B------:R-:W-:Y:S02]  /*18c0*/  @!UP0 USEL UR7, UR5, UR7, !UP2 ;  /* 0x0000000705078287 */ /* 0x000fe4000d000000 */
[----:B------:R-:W-:-:S02]  /*18d0*/  UIMAD UR9, UR25, UR9, UR4 ;  /* 0x00000009190972a4 */ /* 0x000fc4000f8e0204 */
[----:B------:R-:W-:Y:S02]  /*18e0*/  @!UP0 UIADD3 UR8, UPT, UPT, UR8, -UR7, URZ ;  /* 0x8000000708088290 */ /* 0x000fe4000fffe0ff */
[----:B------:R-:W-:Y:S02]  /*18f0*/  @!UP0 UIMAD UR6, UR9, UR6, UR7 ;  /* 0x00000006090682a4 */ /* 0x000fe4000f8e0207 */
[----:B------:R-:W-:Y:S02]  /*1900*/  @!UP0 UIMAD UR4, UR8, UR25, UR5 ;  /* 0x00000019080482a4 */ /* 0x000fe4000f8e0205 */
[----:B------:R-:W-:Y:S02]  /*1910*/  UIMAD UR29, UR26, UR11, UR29 ;  /* 0x0000000b1a1d72a4 */ /* 0x000fe4000f8e021d */
[----:B------:R-:W-:Y:S01]  /*1920*/  UIMAD UR32, UR4, UR14, UR32 ;  /* 0x0000000e042072a4 */ /* 0x000fe2000f8e0220 */
[----:B------:R-:W-:Y:S02]  /*1930*/  @!UP0 UMOV UR5, UR6 ;  /* 0x0000000600058c82 */ /* 0x000fe40008000000 */
[----:B------:R-:W-:-:S12]  /*1940*/  UIMAD UR29, UR5, UR26, UR29 ;  /* 0x0000001a051d72a4 */ /* 0x000fd8000f8e021d */
.L_x_19:
[----:B------:R-:W-:-:S09]  /*1950*/  UISETP.NE.AND UP0, UPT, UR30, 0x1, UPT ;  /* 0x000000011e00788c */ /* 0x000fd2000bf05270 */
[----:B------:R-:W-:Y:S05]  /*1960*/  BRA.U UP0, `(.L_x_20) ;  /* 0x0000000100447547 */ /* 0x000fea000b800000 */
[----:B------:R-:W1:Y:S01]  /*1970*/  LDCU.128 UR8, c[0x0][0xb10] ;  /* 0x00016200ff0877ac */ /* 0x000e620008000c00 */
[----:B------:R-:W2:Y:S01]  /*1980*/  LDCU UR12, c[0x0][0xb0c] ;  /* 0x00016180ff0c77ac */ /* 0x000ea20008000800 */
[----:B------:R-:W3:Y:S01]  /*1990*/  LDCU UR13, c[0x0][0xb20] ;  /* 0x00016400ff0d77ac */ /* 0x000ee20008000800 */
[----:B-1----:R-:W-:Y:S02]  /*19a0*/  UIMAD.WIDE.U32 UR6, UR29, UR8, URZ ;  /* 0x000000081d0672a5 */ /* 0x002fe4000f8e00ff */
[----:B------:R-:W-:Y:S02]  /*19b0*/  UIMAD.WIDE.U32 UR4, UR32, UR11, URZ ;  /* 0x0000000b200472a5 */ /* 0x000fe4000f8e00ff */
[----:B--2---:R-:W-:Y:S02]  /*19c0*/  UISETP.NE.AND UP1, UPT, UR12, 0x1, UPT ;  /* 0x000000010c00788c */ /* 0x004fe4000bf25270 */
[----:B------:R-:W-:Y:S01]  /*19d0*/  UISETP.NE.AND UP0, UPT, UR10, 0x1, UPT ;  /* 0x000000010a00788c */ /* 0x000fe2000bf05270 */
[----:B------:R-:W-:-:S02]  /*19e0*/  UMOV UR6, UR7 ;  /* 0x0000000700067c82 */ /* 0x000fc40008000000 */
[----:B------:R-:W-:Y:S01]  /*19f0*/  UMOV UR4, UR5 ;  /* 0x0000000500047c82 */ /* 0x000fe20008000000 */
[----:B------:R-:W-:Y:S02]  /*1a00*/  USHF.R.U32.HI UR9, URZ, UR9, UR6 ;  /* 0x00000009ff097299 */ /* 0x000fe40008011606 */
[----:B---3--:R-:W-:Y:S02]  /*1a10*/  USHF.R.U32.HI UR4, URZ, UR13, UR4 ;  /* 0x0000000dff047299 */ /* 0x008fe40008011604 */
[----:B------:R-:W-:Y:S02]  /*1a20*/  USEL UR5, UR29, UR9, !UP1 ;  /* 0x000000091d057287 */ /* 0x000fe4000c800000 */
[----:B------:R-:W-:-:S04]  /*1a30*/  USEL UR4, UR32, UR4, !UP0 ;  /* 0x0000000420047287 */ /* 0x000fc8000c000000 */
[----:B------:R-:W-:Y:S02]  /*1a40*/  UIADD3 UR6, UPT, UPT, UR5, -UR4, URZ ;  /* 0x8000000405067290 */ /* 0x000fe4000fffe0ff */
[----:B------:R-:W-:Y:S02]  /*1a50*/  UIADD3 UR4, UPT, UPT, -UR5, UR4, URZ ;  /* 0x0000000405047290 */ /* 0x000fe4000fffe1ff */
[----:B------:R-:W-:Y:S02]  /*1a60*/  UIMAD UR32, UR6, UR10, UR32 ;  /* 0x0000000a062072a4 */ /* 0x000fe4000f8e0220 */
[----:B------:R-:W-:-:S12]  /*1a70*/  UIMAD UR29, UR4, UR12, UR29 ;  /* 0x0000000c041d72a4 */ /* 0x000fd8000f8e021d */
.L_x_20:
[----:B------:R-:W-:-:S09]  /*1a80*/  UISETP.EQ.U32.AND UP0, UPT, UR31, 0x1, UPT ;  /* 0x000000011f00788c */ /* 0x000fd2000bf02070 */
[----:B------:R-:W-:Y:S05]  /*1a90*/  BRA.U !UP0, `(.L_x_21) ;  /* 0x00000001080c7547 */ /* 0x000fea000b800000 */
[----:B------:R-:W-:Y:S01]  /*1aa0*/  UCGABAR_WAIT ;  /* 0x0000000000007dc7 */ /* 0x000fe20008000000 */
[----:B------:R-:W-:Y:S01]  /*1ab0*/  CCTL.IVALL ;  /* 0x00000000ff00798f */ /* 0x000fe20002000000 */
[----:B------:R-:W-:Y:S05]  /*1ac0*/  BRA `(.L_x_22) ;  /* 0x0000000000047947 */ /* 0x000fea0003800000 */
.L_x_21:
[----:B------:R-:W-:Y:S06]  /*1ad0*/  BAR.SYNC.DEFER_BLOCKING 0x0 ;  /* 0x0000000000007b1d */ /* 0x000fec0000010000 */
.L_x_22:
[----:B------:R-:W-:Y:S05]  /*1ae0*/  BRA.U UP6, `(.L_x_23) ;  /* 0x00000019060c7547 */ /* 0x000fea000b800000 */
[----:B------:R-:W1:Y:S01]  /*1af0*/  LDCU UR6, c[0x0][0x38c] ;  /* 0x00007180ff0677ac */ /* 0x000e620008000800 */
[----:B------:R-:W-:Y:S01]  /*1b00*/  PLOP3.LUT P1, PT, PT, PT, UP3, 0x80, 0x8 ;  /* 0x000000000008781c */ /* 0x000fe20003f2f038 */
[----:B------:R-:W-:Y:S01]  /*1b10*/  IMAD.MOV.U32 R12, RZ, RZ, 0x1 ;  /* 0x00000001ff0c7424 */ /* 0x000fe200078e00ff */
[----:B------:R-:W-:Y:S01]  /*1b20*/  ISETP.EQ.OR P2, PT, R0, RZ, P3 ;  /* 0x000000ff0000720c */ /* 0x000fe20001f42670 */
[----:B------:R-:W-:Y:S01]  /*1b30*/  UISETP.NE.AND UP1, UPT, UR20, URZ, UPT ;  /* 0x000000ff1400728c */ /* 0x000fe2000bf25270 */
[----:B------:R-:W-:Y:S02]  /*1b40*/  PLOP3.LUT P1, PT, P1, PT, PT, 0x8, 0x80 ;  /* 0x000000000080781c */ /* 0x000fe40000f2e170 */
[----:B------:R-:W-:Y:S01]  /*1b50*/  CS2R R10, SRZ ;  /* 0x00000000000a7805 */ /* 0x000fe2000001ff00 */
[----:B------:R-:W-:Y:S01]  /*1b60*/  IMAD.MOV.U32 R9, RZ, RZ, RZ ;  /* 0x000000ffff097224 */ /* 0x000fe200078e00ff */
[----:B------:R-:W2:Y:S01]  /*1b70*/  LDCU UR41, c[0x0][0x370] ;  /* 0x00006e00ff2977ac */ /* 0x000ea20008000800 */
[----:B------:R-:W-:Y:S01]  /*1b80*/  IMAD.MOV.U32 R8, RZ, RZ, 0x1 ;  /* 0x00000001ff087424 */ /* 0x000fe200078e00ff */
[----:B------:R-:W3:Y:S01]  /*1b90*/  LDCU.64 UR30, c[0x0][0x348] ;  /* 0x00006900ff1e77ac */ /* 0x000ee20008000a00 */
[----:B------:R-:W4:Y:S01]  /*1ba0*/  LDCU UR39, c[0x0][0x374] ;  /* 0x00006e80ff2777ac */ /* 0x000f220008000800 */
[----:B-1----:R-:W-:-:S02]  /*1bb0*/  UIADD3 UR5, UPT, UPT, UR6, 0x1f, URZ ;  /* 0x0000001f06057890 */ /* 0x002fc4000fffe0ff */
[----:B------:R-:W-:Y:S02]  /*1bc0*/  UIADD3 UR47, UPT, UPT, UR6, 0x3e, URZ ;  /* 0x0000003e062f7890 */ /* 0x000fe4000fffe0ff */
[----:B------:R-:W-:Y:S02]  /*1bd0*/  USHF.R.S32.HI UR4, URZ, 0x1f, UR5 ;  /* 0x0000001fff047899 */ /* 0x000fe40008011405 */
[----:B------:R-:W-:Y:S02]  /*1be0*/  USEL UR26, UR33, 0x2, UP1 ;  /* 0x00000002211a7887 */ /* 0x000fe40008800000 */
[----:B------:R-:W-:Y:S02]  /*1bf0*/  ULEA.HI UR4, UR4, UR5, URZ, 0x5 ;  /* 0x0000000504047291 */ /* 0x000fe4000f8f28ff */
[----:B------:R-:W-:Y:S02]  /*1c00*/  USHF.L.U32 UR5, UR34, 0x4, URZ ;  /* 0x0000000422057899 */ /* 0x000fe400080006ff */
[----:B------:R-:W-:-:S02]  /*1c10*/  USHF.R.S32.HI UR43, URZ, 0x5, UR4 ;  /* 0x00000005ff2b7899 */ /* 0x000fc40008011404 */
[----:B------:R-:W-:Y:S02]  /*1c20*/  UIADD3 UR4, UPT, UPT, UR6, -0x1, URZ ;  /* 0xffffffff06047890 */ /* 0x000fe4000fffe0ff */
[----:B------:R-:W-:Y:S02]  /*1c30*/  UISETP.LT.U32.AND UP0, UPT, UR43, 0xc, UPT ;  /* 0x0000000c2b00788c */ /* 0x000fe4000bf01070 */
[----:B------:R-:W-:Y:S02]  /*1c40*/  UISETP.GE.U32.AND UP2, UPT, UR4, -0x3f, UPT ;  /* 0xffffffc10400788c */ /* 0x000fe4000bf46070 */
[----:B------:R-:W-:Y:S02]  /*1c50*/  USEL UR42, UR43, 0xc, UP0 ;  /* 0x0000000c2b2a7887 */ /* 0x000fe40008000000 */
[----:B------:R-:W-:Y:S02]  /*1c60*/  ULOP3.LUT UR44, UR5, 0x30, URZ, 0xe2, !UPT ;  /* 0x00000030052c7892 */ /* 0x000fe4000f8ee2ff */
[----:B------:R-:W-:-:S02]  /*1c70*/  UIADD3 UR25, UPT, UPT, UR42, -0x1, URZ ;  /* 0xffffffff2a197890 */ /* 0x000fc4000fffe0ff */
[----:B------:R-:W-:Y:S01]  /*1c80*/  UIADD3 UR45, UPT, UPT, UR43, -UR42, URZ ;  /* 0x8000002a2b2d7290 */ /* 0x000fe2000fffe0ff */
[----:B------:R-:W-:Y:S02]  /*1c90*/  UMOV UR5, URZ ;  /* 0x000000ff00057c82 */ /* 0x000fe40008000000 */
[----:B------:R-:W-:-:S04]  /*1ca0*/  @UP2 UIADD3 UR25, UPT, UPT, UR42, URZ, URZ ;  /* 0x000000ff2a192290 */ /* 0x000fc8000fffe0ff */
[----:B--234-:R-:W-:-:S12]  /*1cb0*/  UIADD3 UR25, UPT, UPT, UR25, 0x1, URZ ;  /* 0x0000000119197890 */ /* 0x01cfd8000fffe0ff */
.L_x_43:
[----:B------:R-:W-:Y:S01]  /*1cc0*/  UISETP.NE.AND UP0, UPT, UR54, URZ, UPT ;  /* 0x000000ff3600728c */ /* 0x000fe2000bf05270 */
[----:B-1----:R-:W1:Y:S08]  /*1cd0*/  S2UR UR54, SR_CgaCtaId ;  /* 0x00000000003679c3 */ /* 0x002e700000008800 */
[----:B------:R-:W-:Y:S05]  /*1ce0*/  BRA.U UP0, `(.L_x_24) ;  /* 0x0000000100347547 */ /* 0x000fea000b800000 */
[----:B------:R-:W2:Y:S01]  /*1cf0*/  S2R R0, SR_CgaCtaId ;  /* 0x0000000000007919 */ /* 0x000ea20000008800 */
[----:B------:R-:W-:Y:S02]  /*1d00*/  MOV R3, 0x400 ;  /* 0x0000040000037802 */ /* 0x000fe40000000f00 */
[----:B------:R-:W-:Y:S02]  /*1d10*/  SHF.L.U32 R2, R8, 0x1f, RZ ;  /* 0x0000001f08027819 */ /* 0x000fe400000006ff */
[----:B--2---:R-:W-:-:S05]  /*1d20*/  LEA R0, R0, R3, 0x18 ;  /* 0x0000000300007211 */ /* 0x004fca00078ec0ff */
[----:B------:R-:W-:-:S04]  /*1d30*/  IMAD R3, R9, 0x8, R0 ;  /* 0x0000000809037824 */ /* 0x000fc800078e0200 */
[----:B------:R-:W2:Y:S02]  /*1d40*/  SYNCS.PHASECHK.TRANS64.TRYWAIT P0, [R3+URZ+0x170], R2 ;  /* 0x00017002030075a7 */ /* 0x000ea400080011ff */
[----:B--2---:R-:W-:Y:S05]  /*1d50*/  @!P0 BRA `(.L_x_25) ;  /* 0x0000006000f08947 */ /* 0x004fea0003800000 */
.L_x_131:
[----:B------:R-:W-:Y:S01]  /*1d60*/  VIADD R9, R9, 0x1 ;  /* 0x0000000109097836 */ /* 0x000fe20000000000 */
[----:B------:R2:W-:Y:S04]  /*1d70*/  SYNCS.ARRIVE.TRANS64.A1T0 RZ, [R3+URZ+0x160], RZ ;  /* 0x000160ff03ff79a7 */ /* 0x0005e800081000ff */
[----:B------:R-:W-:-:S04]  /*1d80*/  ISETP.NE.AND P0, PT, R9, 0x2, PT ;  /* 0x000000020900780c */ /* 0x000fc80003f05270 */
[----:B------:R-:W-:Y:S02]  /*1d90*/  SEL R9, R9, RZ, P0 ;  /* 0x000000ff09097207 */ /* 0x000fe40000000000 */
[----:B--2---:R-:W-:-:S04]  /*1da0*/  SEL R3, RZ, 0x1, P0 ;  /* 0x00000001ff037807 */ /* 0x004fc80000000000 */
[----:B------:R-:W-:-:S07]  /*1db0*/  LOP3.LUT R8, R8, R3, RZ, 0x3c, !PT ;  /* 0x0000000308087212 */ /* 0x000fce00078e3cff */
.L_x_24:
[----:B------:R-:W-:Y:S01]  /*1dc0*/  UMOV UR6, 0x400 ;  /* 0x0000040000067882 */ /* 0x000fe20000000000 */
[----:B------:R-:W-:Y:S01]  /*1dd0*/  SHF.L.U32 R0, R12, 0x1f, RZ ;  /* 0x0000001f0c007819 */ /* 0x000fe200000006ff */
[----:B-1----:R-:W-:Y:S02]  /*1de0*/  ULEA UR6, UR54, UR6, 0x18 ;  /* 0x0000000636067291 */ /* 0x002fe4000f8ec0ff */
[----:B------:R-:W-:Y:S02]  /*1df0*/  UISETP.GE.U32.AND UP0, UPT, UR47, 0x3f, UPT ;  /* 0x0000003f2f00788c */ /* 0x000fe4000bf06070 */
[----:B------:R-:W-:Y:S02]  /*1e00*/  ULEA UR4, UR5, UR6, 0x3 ;  /* 0x0000000605047291 */ /* 0x000fe4000f8e18ff */
[----:B------:R-:W-:Y:S02]  /*1e10*/  ULEA UR11, UR32, UR46, 0x2 ;  /* 0x0000002e200b7291 */ /* 0x000fe4000f8e10ff */
[----:B------:R-:W-:-:S02]  /*1e20*/  ULEA UR35, UR29, UR44, 0x6 ;  /* 0x0000002c1d237291 */ /* 0x000fc4000f8e30ff */
[----:B------:R-:W-:Y:S01]  /*1e30*/  USHF.L.U32 UR11, UR11, 0x4, URZ ;  /* 0x000000040b0b7899 */ /* 0x000fe200080006ff */
[----:B------:R-:W-:Y:S02]  /*1e40*/  UMOV UR13, URZ ;  /* 0x000000ff000d7c82 */ /* 0x000fe40008000000 */
[----:B------:R1:W2:Y:S01]  /*1e50*/  SYNCS.PHASECHK.TRANS64.TRYWAIT P0, [UR4+0x60], R0 ;  /* 0x00006000ff0075a7 */ /* 0x0002a20008001104 */
[----:B------:R-:W-:Y:S08]  /*1e60*/  BRA.U !UP0, `(.L_x_26) ;  /* 0x0000000108cc7547 */ /* 0x000ff0000b800000 */
[----:B------:R-:W-:Y:S01]  /*1e70*/  UMOV UR7, URZ ;  /* 0x000000ff00077c82 */ /* 0x000fe20008000000 */
[----:B------:R-:W-:-:S05]  /*1e80*/  UMOV UR4, UR5 ;  /* 0x0000000500047c82 */ /* 0x000fca0008000000 */
.L_x_32:
[----:B------:R-:W-:Y:S01]  /*1e90*/  ULEA UR33, UR4, UR6, 0x3 ;  /* 0x0000000604217291 */ /* 0x000fe2000f8e18ff */
[----:B------:R-:W-:Y:S01]  /*1ea0*/  @!P3 MOV R2, 0x4000 ;  /* 0x000040000002b802 */ /* 0x000fe20000000f00 */
[----:B--2-4-:R-:W-:Y:S10]  /*1eb0*/  @P0 BRA `(.L_x_27) ;  /* 0x00000000000c0947 */ /* 0x014ff40003800000 */
[----:B------:R-:W-:-:S04]  /*1ec0*/  SHF.L.U32 R3, R12, 0x1f, RZ ;  /* 0x0000001f0c037819 */ /* 0x000fc800000006ff */
[----:B------:R-:W2:Y:S02]  /*1ed0*/  SYNCS.PHASECHK.TRANS64.TRYWAIT P0, [UR33+0x60], R3 ;  /* 0x00006003ff0075a7 */ /* 0x000ea40008001121 */
[----:B--2---:R-:W-:Y:S05]  /*1ee0*/  @!P0 BRA `(.L_x_28) ;  /* 0x0000006000a08947 */ /* 0x004fea0003800000 */
.L_x_27:
[----:B------:R2:W-:Y:S01]  /*1ef0*/  @!P3 SYNCS.ARRIVE.TRANS64 RZ, [UR33], R2 ;  /* 0x00000002ffffb9a7 */ /* 0x0005e20008000021 */
[----:B------:R-:W-:-:S04]  /*1f00*/  ULOP3.LUT UR5, UR26, 0x2, URZ, 0xfc, !UPT ;  /* 0x000000021a057892 */ /* 0x000fc8000f8efcff */
[----:B------:R-:W-:-:S09]  /*1f10*/  UISETP.NE.AND UP0, UPT, UR5, 0x2, UPT ;  /* 0x000000020500788c */ /* 0x000fd2000bf05270 */
[----:B------:R-:W-:Y:S05]  /*1f20*/  BRA.U UP0, `(.L_x_29) ;  /* 0x0000000100047547 */ /* 0x000fea000b800000 */
[----:B------:R-:W-:Y:S05]  /*1f30*/  BPT.TRAP 0x1 ;  /* 0x000000040000795c */ /* 0x000fea0000300000 */
.L_x_29:
[----:B------:R-:W-:Y:S04]  /*1f40*/  BSSY.RECONVERGENT B0, `(.L_x_30) ;  /* 0x0000003000007945 */ /* 0x000fe80003800200 */
[----:B------:R-:W-:Y:S05]  /*1f50*/  @P2 BRA `(.L_x_31) ;  /* 0x0000000000042947 */ /* 0x000fea0003800000 */
[----:B------:R-:W-:Y:S05]  /*1f60*/  BPT.TRAP 0x1 ;  /* 0x000000040000795c */ /* 0x000fea0000300000 */
.L_x_31:
[----:B------:R-:W-:Y:S05]  /*1f70*/  BSYNC.RECONVERGENT B0 ;  /* 0x0000000000007941 */ /* 0x000fea0003800200 */
.L_x_30:
[----:B------:R-:W-:Y:S02]  /*1f80*/  UIADD3 UR5, UPT, UPT, UR4, 0x1, URZ ;  /* 0x0000000104057890 */ /* 0x000fe4000fffe0ff */
[----:B------:R-:W-:Y:S02]  /*1f90*/  USHF.L.U32 UR4, UR4, 0xb, URZ ;  /* 0x0000000b04047899 */ /* 0x000fe400080006ff */
[----:B------:R-:W-:Y:S02]  /*1fa0*/  UISETP.NE.AND UP0, UPT, UR5, 0xc, UPT ;  /* 0x0000000c0500788c */ /* 0x000fe4000bf05270 */
[----:B------:R-:W-:Y:S02]  /*1fb0*/  ULOP3.LUT UR32, UR28, UR4, URZ, 0xfc, !UPT ;  /* 0x000000041c207292 */ /* 0x000fe4000f8efcff */
[----:B------:R-:W-:Y:S02]  /*1fc0*/  USEL UR9, URZ, 0x1, UP0 ;  /* 0x00000001ff097887 */ /* 0x000fe40008000000 */
[----:B------:R-:W-:-:S02]  /*1fd0*/  USEL UR5, UR5, URZ, UP0 ;  /* 0x000000ff05057287 */ /* 0x000fc40008000000 */
[----:B------:R-:W-:Y:S02]  /*1fe0*/  UIADD3 UR14, UP0, UPT, UR30, 0x180, URZ ;  /* 0x000001801e0e7890 */ /* 0x000fe4000ff1e0ff */
[----:B------:R-:W-:Y:S01]  /*1ff0*/  ULEA UR8, UR5, UR6, 0x3 ;  /* 0x0000000605087291 */ /* 0x000fe2000f8e18ff */
[----:B------:R-:W-:Y:S01]  /*2000*/  LOP3.LUT R12, R12, UR9, RZ, 0x3c, !PT ;  /* 0x000000090c0c7c12 */ /* 0x000fe2000f8e3cff */
[----:B------:R-:W-:Y:S02]  /*2010*/  ULOP3.LUT UR4, UR27, UR4, URZ, 0xfc, !UPT ;  /* 0x000000041b047292 */ /* 0x000fe4000f8efcff */
[----:B------:R-:W-:Y:S01]  /*2020*/  USHF.L.U32 UR34, UR7, 0x5, URZ ;  /* 0x0000000507227899 */ /* 0x000fe200080006ff */
[----:B-1----:R-:W-:Y:S01]  /*2030*/  SHF.L.U32 R0, R12, 0x1f, RZ ;  /* 0x0000001f0c007819 */ /* 0x002fe200000006ff */
[----:B------:R-:W-:Y:S02]  /*2040*/  UIADD3 UR7, UPT, UPT, UR7, 0x1, URZ ;  /* 0x0000000107077890 */ /* 0x000fe4000fffe0ff */
[----:B------:R-:W-:Y:S01]  /*2050*/  UIADD3 UR16, UP1, UPT, UR30, 0x80, URZ ;  /* 0x000000801e107890 */ /* 0x000fe2000ff3e0ff */
[----:B------:R3:W4:Y:S01]  /*2060*/  SYNCS.PHASECHK.TRANS64.TRYWAIT P0, [UR8+0x60], R0 ;  /* 0x00006000ff0075a7 */ /* 0x0007220008001108 */
[----:B------:R-:W-:-:S02]  /*2070*/  ULEA UR32, UR32, UR6, 0x2 ;  /* 0x0000000620207291 */ /* 0x000fc4000f8e10ff */
[----:B------:R-:W-:Y:S02]  /*2080*/  ULEA UR4, UR4, UR6, 0x2 ;  /* 0x0000000604047291 */ /* 0x000fe4000f8e10ff */
[----:B------:R-:W-:Y:S02]  /*2090*/  UIADD3.X UR15, UPT, UPT, URZ, UR31, URZ, UP0, !UPT ;  /* 0x0000001fff0f7290 */ /* 0x000fe400087fe4ff */
[----:B------:R-:W-:Y:S02]  /*20a0*/  UISETP.NE.AND UP0, UPT, UR7, UR25, UPT ;  /* 0x000000190700728c */ /* 0x000fe4000bf05270 */
[----:B------:R-:W-:Y:S02]  /*20b0*/  UIADD3.X UR17, UPT, UPT, URZ, UR31, URZ, UP1, !UPT ;  /* 0x0000001fff117290 */ /* 0x000fe40008ffe4ff */
[----:B------:R-:W-:Y:S02]  /*20c0*/  UIADD3 UR32, UPT, UPT, UR32, 0x6800, URZ ;  /* 0x0000680020207890 */ /* 0x000fe4000fffe0ff */
[----:B------:R-:W-:-:S02]  /*20d0*/  UIADD3 UR8, UPT, UPT, UR4, 0x1e800, URZ ;  /* 0x0001e80004087890 */ /* 0x000fc4000fffe0ff */
[----:B------:R-:W-:Y:S02]  /*20e0*/  UPRMT UR13, URZ, 0x5410, UR24 ;  /* 0x00005410ff0d7896 */ /* 0x000fe40008000018 */
[----:B------:R-:W-:Y:S01]  /*20f0*/  UPRMT UR4, URZ, 0x5410, UR21 ;  /* 0x00005410ff047896 */ /* 0x000fe20008000015 */
[----:B------:R-:W-:Y:S01]  /*2100*/  UMOV UR18, 0x0 ;  /* 0x0000000000127882 */ /* 0x000fe20000000000 */
[----:B------:R-:W-:Y:S01]  /*2110*/  UMOV UR19, 0x10000000 ;  /* 0x1000000000137882 */ /* 0x000fe20000000000 */
[----:B------:R-:W-:Y:S01]  /*2120*/  UMOV UR12, UR36 ;  /* 0x00000024000c7c82 */ /* 0x000fe20008000000 */
[----:B------:R-:W-:Y:S01]  /*2130*/  UMOV UR9, UR33 ;  /* 0x0000002100097c82 */ /* 0x000fe20008000000 */
[----:B------:R-:W-:Y:S02]  /*2140*/  UMOV UR10, UR34 ;  /* 0x00000022000a7c82 */ /* 0x000fe40008000000 */
[----:B------:R1:W-:Y:S02]  /*2150*/  UTMALDG.3D.MULTICAST [UR32], [UR16], UR13, desc[UR18] ;  /* 0x00001220100073b4 */ /* 0x0003e4000801180d */
[----:B------:R2:W-:Y:S01]  /*2160*/  UTMALDG.3D.MULTICAST [UR8], [UR14], UR4, desc[UR18] ;  /* 0x000012080e0073b4 */ /* 0x0005e20008011804 */
[----:B-1----:R-:W-:Y:S01]  /*2170*/  UMOV UR13, UR25 ;  /* 0x00000019000d7c82 */ /* 0x002fe20008000000 */
[----:B--2---:R-:W-:Y:S01]  /*2180*/  UMOV UR4, UR5 ;  /* 0x0000000500047c82 */ /* 0x004fe20008000000 */
[----:B---3--:R-:W-:Y:S05]  /*2190*/  BRA.U UP0, `(.L_x_32) ;  /* 0xfffffffd003c7547 */ /* 0x008fea000b83ffff */
.L_x_26:
[----:B------:R-:W-:Y:S01]  /*21a0*/  ULEA UR4, UR5, UR6, 0x3 ;  /* 0x0000000605047291 */ /* 0x000fe2000f8e18ff */
[----:B-1----:R-:W-:Y:S01]  /*21b0*/  SHF.L.U32 R0, R12, 0x1f, RZ ;  /* 0x0000001f0c007819 */ /* 0x002fe200000006ff */
[----:B------:R-:W-:Y:S01]  /*21c0*/  @!P1 SYNCS.ARRIVE.TRANS64.A1T0 RZ, [UR6+0xf8], RZ ;  /* 0x0000f8ffffff99a7 */ /* 0x000fe20008100006 */
[----:B------:R-:W-:-:S06]  /*21d0*/  UISETP.GT.AND UP0, UPT, UR43, UR42, UPT ;  /* 0x0000002a2b00728c */ /* 0x000fcc000bf04270 */
[----:B--2-4-:R1:W2:Y:S03]  /*21e0*/  SYNCS.PHASECHK.TRANS64.TRYWAIT P0, [UR4+0x60], R0 ;  /* 0x00006000ff0075a7 */ /* 0x0142a60008001104 */
[----:B------:R-:W-:Y:S05]  /*21f0*/  BRA.U !UP0, `(.L_x_33) ;  /* 0x0000000108d07547 */ /* 0x000fea000b800000 */
[----:B------:R-:W-:Y:S01]  /*2200*/  UIADD3 UR29, UPT, UPT, UR45, UR13, URZ ;  /* 0x0000000d2d1d7290 */ /* 0x000fe2000fffe0ff */
[----:B------:R-:W-:-:S11]  /*2210*/  UMOV UR4, UR5 ;  /* 0x0000000500047c82 */ /* 0x000fd60008000000 */
.L_x_39:
[----:B------:R-:W-:Y:S01]  /*2220*/  ULEA UR17, UR4, UR6, 0x3 ;  /* 0x0000000604117291 */ /* 0x000fe2000f8e18ff */
[----:B--2---:R-:W-:Y:S01]  /*2230*/  @!P3 MOV R2, 0x4000 ;  /* 0x000040000002b802 */ /* 0x004fe20000000f00 */
[----:B--2-4-:R-:W-:Y:S10]  /*2240*/  @P0 BRA `(.L_x_34) ;  /* 0x00000000000c0947 */ /* 0x014ff40003800000 */
[----:B------:R-:W-:-:S04]  /*2250*/  SHF.L.U32 R3, R12, 0x1f, RZ ;  /* 0x0000001f0c037819 */ /* 0x000fc800000006ff */
[----:B------:R-:W2:Y:S02]  /*2260*/  SYNCS.PHASECHK.TRANS64.TRYWAIT P0, [UR17+0x60], R3 ;  /* 0x00006003ff0075a7 */ /* 0x000ea40008001111 */
[----:B--2---:R-:W-:Y:S05]  /*2270*/  @!P0 BRA `(.L_x_35) ;  /* 0x0000005c00d48947 */ /* 0x004fea0003800000 */
.L_x_34:
[----:B------:R2:W-:Y:S01]  /*2280*/  @!P3 SYNCS.ARRIVE.TRANS64 RZ, [UR17], R2 ;  /* 0x00000002ffffb9a7 */ /* 0x0005e20008000011 */
[----:B------:R-:W-:-:S04]  /*2290*/  ULOP3.LUT UR5, UR26, 0x2, URZ, 0xfc, !UPT ;  /* 0x000000021a057892 */ /* 0x000fc8000f8efcff */
[----:B------:R-:W-:-:S09]  /*22a0*/  UISETP.NE.AND UP0, UPT, UR5, 0x2, UPT ;  /* 0x000000020500788c */ /* 0x000fd2000bf05270 */
[----:B------:R-:W-:Y:S05]  /*22b0*/  BRA.U UP0, `(.L_x_36) ;  /* 0x0000000100047547 */ /* 0x000fea000b800000 */
[----:B------:R-:W-:Y:S05]  /*22c0*/  BPT.TRAP 0x1 ;  /* 0x000000040000795c */ /* 0x000fea0000300000 */
.L_x_36:
[----:B------:R-:W-:Y:S04]  /*22d0*/  BSSY.RECONVERGENT B0, `(.L_x_37) ;  /* 0x0000003000007945 */ /* 0x000fe80003800200 */
[----:B------:R-:W-:Y:S05]  /*22e0*/  @P2 BRA `(.L_x_38) ;  /* 0x0000000000042947 */ /* 0x000fea0003800000 */
[----:B------:R-:W-:Y:S05]  /*22f0*/  BPT.TRAP 0x1 ;  /* 0x000000040000795c */ /* 0x000fea0000300000 */
.L_x_38:
[----:B------:R-:W-:Y:S05]  /*2300*/  BSYNC.RECONVERGENT B0 ;  /* 0x0000000000007941 */ /* 0x000fea0003800200 */
.L_x_37:
[----:B------:R-:W-:Y:S02]  /*2310*/  UIADD3 UR5, UPT, UPT, UR4, 0x1, URZ ;  /* 0x0000000104057890 */ /* 0x000fe4000fffe0ff */
[----:B------:R-:W-:Y:S02]  /*2320*/  USHF.L.U32 UR4, UR4, 0xb, URZ ;  /* 0x0000000b04047899 */ /* 0x000fe400080006ff */
[----:B------:R-:W-:Y:S02]  /*2330*/  UISETP.NE.AND UP0, UPT, UR5, 0xc, UPT ;  /* 0x0000000c0500788c */ /* 0x000fe4000bf05270 */
[----:B------:R-:W-:Y:S02]  /*2340*/  USHF.L.U32 UR18, UR13, 0x5, URZ ;  /* 0x000000050d127899 */ /* 0x000fe400080006ff */
[----:B------:R-:W-:Y:S02]  /*2350*/  USEL UR8, URZ, 0x1, UP0 ;  /* 0x00000001ff087887 */ /* 0x000fe40008000000 */
[----:B------:R-:W-:-:S02]  /*2360*/  USEL UR5, UR5, URZ, UP0 ;  /* 0x000000ff05057287 */ /* 0x000fc40008000000 */
[----:B------:R-:W-:Y:S02]  /*2370*/  UIADD3 UR22, UP0, UPT, UR30, 0x180, URZ ;  /* 0x000001801e167890 */ /* 0x000fe4000ff1e0ff */
[----:B------:R-:W-:Y:S01]  /*2380*/  ULEA UR7, UR5, UR6, 0x3 ;  /* 0x0000000605077291 */ /* 0x000fe2000f8e18ff */
[----:B------:R-:W-:Y:S01]  /*2390*/  LOP3.LUT R12, R12, UR8, RZ, 0x3c, !PT ;  /* 0x000000080c0c7c12 */ /* 0x000fe2000f8e3cff */
[----:B------:R-:W-:Y:S02]  /*23a0*/  ULOP3.LUT UR8, UR27, UR4, URZ, 0xfc, !UPT ;  /* 0x000000041b087292 */ /* 0x000fe4000f8efcff */
[----:B------:R-:W-:Y:S01]  /*23b0*/  UIADD3 UR13, UPT, UPT, UR13, 0x1, URZ ;  /* 0x000000010d0d7890 */ /* 0x000fe2000fffe0ff */
[----:B-1----:R-:W-:Y:S01]  /*23c0*/  SHF.L.U32 R0, R12, 0x1f, RZ ;  /* 0x0000001f0c007819 */ /* 0x002fe200000006ff */
[----:B------:R-:W-:Y:S02]  /*23d0*/  UIADD3 UR14, UP1, UPT, UR30, 0x80, URZ ;  /* 0x000000801e0e7890 */ /* 0x000fe4000ff3e0ff */
[----:B------:R-:W-:Y:S01]  /*23e0*/  UIADD3.X UR23, UPT, UPT, URZ, UR31, URZ, UP0, !UPT ;  /* 0x0000001fff177290 */ /* 0x000fe200087fe4ff */
[----:B------:R3:W4:Y:S01]  /*23f0*/  SYNCS.PHASECHK.TRANS64.TRYWAIT P0, [UR7+0x60], R0 ;  /* 0x00006000ff0075a7 */ /* 0x0007220008001107 */
[----:B------:R-:W-:-:S02]  /*2400*/  ULOP3.LUT UR7, UR28, UR4, URZ, 0xfc, !UPT ;  /* 0x000000041c077292 */ /* 0x000fc4000f8efcff */
[----:B------:R-:W-:Y:S02]  /*2410*/  ULEA UR8, UR8, UR6, 0x2 ;  /* 0x0000000608087291 */ /* 0x000fe4000f8e10ff */
[----:B------:R-:W-:Y:S02]  /*2420*/  ULEA UR7, UR7, UR6, 0x2 ;  /* 0x0000000607077291 */ /* 0x000fe4000f8e10ff */
[----:B------:R-:W-:Y:S02]  /*2430*/  UISETP.NE.AND UP0, UPT, UR13, UR29, UPT ;  /* 0x0000001d0d00728c */ /* 0x000fe4000bf05270 */
[----:B------:R-:W-:Y:S02]  /*2440*/  UIADD3 UR16, UPT, UPT, UR7, 0x6800, URZ ;  /* 0x0000680007107890 */ /* 0x000fe4000fffe0ff */
[----:B------:R-:W-:Y:S02]  /*2450*/  UIADD3.X UR15, UPT, UPT, URZ, UR31, URZ, UP1, !UPT ;  /* 0x0000001fff0f7290 */ /* 0x000fe40008ffe4ff */
[----:B------:R-:W-:-:S02]  /*2460*/  UPRMT UR7, URZ, 0x5410, UR24 ;  /* 0x00005410ff077896 */ /* 0x000fc40008000018 */
[----:B------:R-:W-:Y:S02]  /*2470*/  UIADD3 UR8, UPT, UPT, UR8, 0x1e800, URZ ;  /* 0x0001e80008087890 */ /* 0x000fe4000fffe0ff */
[----:B------:R-:W-:Y:S01]  /*2480*/  UPRMT UR4, URZ, 0x5410, UR21 ;  /* 0x00005410ff047896 */ /* 0x000fe20008000015 */
[----:B------:R-:W-:Y:S01]  /*2490*/  UMOV UR32, 0x0 ;  /* 0x0000000000207882 */ /* 0x000fe20000000000 */
[----:B------:R-:W-:Y:S01]  /*24a0*/  UMOV UR33, 0x10000000 ;  /* 0x1000000000217882 */ /* 0x000fe20000000000 */
[----:B------:R-:W-:Y:S01]  /*24b0*/  UMOV UR19, UR35 ;  /* 0x0000002300137c82 */ /* 0x000fe20008000000 */
[----:B------:R-:W-:Y:S01]  /*24c0*/  UMOV UR20, UR36 ;  /* 0x0000002400147c82 */ /* 0x000fe20008000000 */
[----:B------:R-:W-:Y:S01]  /*24d0*/  UMOV UR12, UR36 ;  /* 0x00000024000c7c82 */ /* 0x000fe20008000000 */
[----:B------:R-:W-:Y:S01]  /*24e0*/  UMOV UR9, UR17 ;  /* 0x0000001100097c82 */ /* 0x000fe20008000000 */
[----:B------:R-:W-:Y:S01]  /*24f0*/  UMOV UR10, UR18 ;  /* 0x00000012000a7c82 */ /* 0x000fe20008000000 */
[----:B------:R-:W-:Y:S01]  /*2500*/  UTMALDG.3D.MULTICAST [UR16], [UR14], UR7, desc[UR32] ;  /* 0x000020100e0073b4 */ /* 0x000fe20008011807 */
[----:B------:R1:W-:Y:S02]  /*2510*/  UTMALDG.3D.MULTICAST [UR8], [UR22], UR4, desc[UR32] ;  /* 0x00002008160073b4 */ /* 0x0003e40008011804 */
[----:B-1----:R-:W-:Y:S01]  /*2520*/  UMOV UR4, UR5 ;  /* 0x0000000500047c82 */ /* 0x002fe20008000000 */
[----:B---3--:R-:W-:Y:S05]  /*2530*/  BRA.U UP0, `(.L_x_39) ;  /* 0xfffffffd00387547 */ /* 0x008fea000b83ffff */
.L_x_33:
[C---:B------:R-:W-:Y:S01]  /*2540*/  LEA R3, R11.reuse, UR6, 0x3 ;  /* 0x000000060b037c11 */ /* 0x040fe2000f8e18ff */
[----:B------:R-:W-:Y:S01]  /*2550*/  NOP ;  /* 0x0000000000007918 */ /* 0x000fe20000000000 */
[----:B-1----:R-:W-:Y:S02]  /*2560*/  SHF.L.U32 R0, R10, 0x1f, RZ ;  /* 0x0000001f0a007819 */ /* 0x002fe400000006ff */
[----:B------:R-:W-:Y:S02]  /*2570*/  LEA R5, R11, UR6, 0x4 ;  /* 0x000000060b057c11 */ /* 0x000fe4000f8e20ff */
[----:B--2-4-:R-:W1:Y:S02]  /*2580*/  SYNCS.PHASECHK.TRANS64.TRYWAIT P0, [R3+URZ+0x100], R0 ;  /* 0x00010000030075a7 */ /* 0x014e6400080011ff */
[----:B-1----:R-:W-:Y:S05]  /*2590*/  @!P0 BRA `(.L_x_40) ;  /* 0x0000005c00248947 */ /* 0x002fea0003800000 */
.L_x_134:
[----:B------:R-:W2:Y:S01]  /*25a0*/  LDS.128 R4, [R5+0x190] ;  /* 0x0001900005047984 */ /* 0x000ea20000000c00 */
[----:B------:R-:W-:Y:S01]  /*25b0*/  UISETP.GE.AND UP0, UPT, UR40, 0x1, UPT ;  /* 0x000000012800788c */ /* 0x000fe2000bf06270 */
[----:B------:R-:W-:Y:S01]  /*25c0*/  @!PT LDS RZ, [RZ] ;  /* 0x00000000fffff984 */ /* 0x000fe20000000800 */
[----:B------:R-:W-:Y:S01]  /*25d0*/  @!PT LDS RZ, [RZ] ;  /* 0x00000000fffff984 */ /* 0x000fe20000000800 */
[----:B------:R-:W-:Y:S01]  /*25e0*/  @!PT LDS RZ, [RZ] ;  /* 0x00000000fffff984 */ /* 0x000fe20000000800 */
[----:B------:R-:W-:Y:S01]  /*25f0*/  @!PT LDS RZ, [RZ] ;  /* 0x00000000fffff984 */ /* 0x000fe20000000800 */
[----:B------:R3:W-:Y:S06]  /*2600*/  MEMBAR.ALL.CTA ;  /* 0x0000000000007992 */ /* 0x0007ec0000008000 */
[----:B---3--:R-:W3:Y:S01]  /*2610*/  FENCE.VIEW.ASYNC.S ;  /* 0x00000000000073c6 */ /* 0x008ee20000000000 */
[----:B--2---:R-:W-:-:S13]  /*2620*/  LOP3.LUT P0, RZ, R6, 0x1, RZ, 0xc0, !PT ;  /* 0x0000000106ff7812 */ /* 0x004fda000780c0ff */
[----:B---3--:R-:W-:Y:S01]  /*2630*/  VOTEU.ANY UP1, P0 ;  /* 0x0000000000ff7886 */ /* 0x008fe20000020100 */
[----:B------:R-:W-:-:S13]  /*2640*/  PLOP3.LUT P0, PT, PT, PT, UP1, 0x80, 0x8 ;  /* 0x000000000008781c */ /* 0x000fda0003f0f018 */
[----:B-1----:R-:W-:Y:S02]  /*2650*/  @P0 LOP3.LUT R0, R5, 0xffff, RZ, 0xc0, !PT ;  /* 0x0000ffff05000812 */ /* 0x002fe400078ec0ff */
[----:B------:R-:W-:Y:S02]  /*2660*/  @P0 MOV R2, R4 ;  /* 0x0000000400020202 */ /* 0x000fe40000000f00 */
[----:B------:R-:W-:Y:S01]  /*2670*/  @P0 R2UR UR7, R0 ;  /* 0x00000000000702ca */ /* 0x000fe200000e0000 */
[----:B------:R-:W-:Y:S01]  /*2680*/  VIADD R0, R3, 0x110 ;  /* 0x0000011003007836 */ /* 0x000fe20000000000 */
[----:B------:R-:W-:Y:S02]  /*2690*/  @P0 SHF.R.U32.HI R4, RZ, 0x10, R5 ;  /* 0x00000010ff040819 */ /* 0x000fe40000011605 */
[----:B------:R-:W-:Y:S02]  /*26a0*/  @P0 R2UR UR8, R2 ;  /* 0x00000000020802ca */ /* 0x000fe400000e0000 */
[----:B------:R-:W-:-:S02]  /*26b0*/  PRMT R0, RZ, 0x654, R0 ;  /* 0x00000654ff007816 */ /* 0x000fc40000000000 */
[----:B------:R-:W-:Y:S02]  /*26c0*/  @P0 R2UR UR4, R4 ;  /* 0x00000000040402ca */ /* 0x000fe400000e0000 */
[----:B------:R1:W-:Y:S03]  /*26d0*/  SYNCS.ARRIVE.TRANS64.RED.A1T0 RZ, [R0+URZ], RZ ;  /* 0x000000ff00ff79a7 */ /* 0x0003e600081004ff */
[----:B------:R-:W-:-:S04]  /*26e0*/  @UP1 UMOV UR37, UR7 ;  /* 0x0000000700251c82 */ /* 0x000fc80008000000 */
[----:B------:R-:W-:-:S04]  /*26f0*/  @UP1 UMOV UR38, UR8 ;  /* 0x0000000800261c82 */ /* 0x000fc80008000000 */
[----:B------:R-:W-:Y:S01]  /*2700*/  @UP1 UMOV UR36, UR4 ;  /* 0x0000000400241c82 */ /* 0x000fe20008000000 */
[----:B------:R-:W-:Y:S05]  /*2710*/  BRA.U !UP0, `(.L_x_41) ;  /* 0x0000000108d47547 */ /* 0x000fea000b800000 */
[----:B------:R-:W2:Y:S01]  /*2720*/  LDCU.128 UR12, c[0x0][0xb10] ;  /* 0x00016200ff0c77ac */ /* 0x000ea20008000c00 */
[----:B------:R-:W3:Y:S01]  /*2730*/  LDCU UR29, c[0x0][0xb20] ;  /* 0x00016400ff1d77ac */ /* 0x000ee20008000800 */
[----:B------:R-:W4:Y:S01]  /*2740*/  LDCU UR20, c[0x0][0xb0c] ;  /* 0x00016180ff1477ac */ /* 0x000f220008000800 */
[----:B------:R-:W1:Y:S01]  /*2750*/  LDCU.64 UR10, c[0x0][0xb28] ;  /* 0x00016500ff0a77ac */ /* 0x000e620008000a00 */
[----:B------:R-:W-:Y:S02]  /*2760*/  UISETP.NE.AND UP3, UPT, UR40, 0x1, UPT ;  /* 0x000000012800788c */ /* 0x000fe4000bf65270 */
[----:B--2---:R-:W-:Y:S02]  /*2770*/  UIMAD.WIDE.U32 UR16, UR39, UR15, URZ ;  /* 0x0000000f271072a5 */ /* 0x004fe4000f8e00ff */
[----:B------:R-:W-:Y:S02]  /*2780*/  UIMAD.WIDE.U32 UR8, UR41, UR12, URZ ;  /* 0x0000000c290872a5 */ /* 0x000fe4000f8e00ff */
[----:B------:R-:W-:-:S02]  /*2790*/  UISETP.NE.AND UP0, UPT, UR14, 0x1, UPT ;  /* 0x000000010e00788c */ /* 0x000fc4000bf05270 */
[----:B------:R-:W-:Y:S01]  /*27a0*/  UIMAD.WIDE.U32 UR22, UR37, UR15, URZ ;  /* 0x0000000f251672a5 */ /* 0x000fe2000f8e00ff */
[----:B------:R-:W-:Y:S02]  /*27b0*/  UMOV UR16, UR17 ;  /* 0x0000001100107c82 */ /* 0x000fe40008000000 */
[----:B------:R-:W-:Y:S01]  /*27c0*/  UMOV UR8, UR9 ;  /* 0x0000000900087c82 */ /* 0x000fe20008000000 */
[----:B---3--:R-:W-:Y:S02]  /*27d0*/  USHF.R.U32.HI UR16, URZ, UR29, UR16 ;  /* 0x0000001dff107299 */ /* 0x008fe40008011610 */
[----:B----4-:R-:W-:Y:S02]  /*27e0*/  UISETP.NE.AND UP2, UPT, UR20, 0x1, UPT ;  /* 0x000000011400788c */ /* 0x010fe4000bf45270 */
[----:B------:R-:W-:Y:S02]  /*27f0*/  USHF.R.U32.HI UR8, URZ, UR13, UR8 ;  /* 0x0000000dff087299 */ /* 0x000fe40008011608 */
[----:B------:R-:W-:-:S02]  /*2800*/  USEL UR7, UR39, UR16, !UP0 ;  /* 0x0000001027077287 */ /* 0x000fc4000c000000 */
[----:B------:R-:W-:Y:S02]  /*2810*/  USEL UR8, UR41, UR8, !UP2 ;  /* 0x0000000829087287 */ /* 0x000fe4000d000000 */
[----:B-1----:R-:W-:Y:S01]  /*2820*/  UIMAD.WIDE.U32 UR16, UR7, UR10, URZ ;  /* 0x0000000a071072a5 */ /* 0x002fe2000f8e00ff */
[----:B------:R-:W-:Y:S01]  /*2830*/  UMOV UR4, UR23 ;  /* 0x0000001700047c82 */ /* 0x000fe20008000000 */
[----:B------:R-:W-:Y:S02]  /*2840*/  UIMAD.WIDE.U32 UR18, UR38, UR12, URZ ;  /* 0x0000000c261272a5 */ /* 0x000fe4000f8e00ff */
[----:B------:R-:W-:-:S03]  /*2850*/  UIMAD.WIDE.U32 UR22, UR8, UR10, URZ ;  /* 0x0000000a081672a5 */ /* 0x000fc6000f8e00ff */
[----:B------:R-:W-:Y:S01]  /*2860*/  UMOV UR16, UR17 ;  /* 0x0000001100107c82 */ /* 0x000fe20008000000 */
[----:B------:R-:W-:Y:S02]  /*2870*/  USHF.R.U32.HI UR4, URZ, UR29, UR4 ;  /* 0x0000001dff047299 */ /* 0x000fe40008011604 */
[----:B------:R-:W-:Y:S01]  /*2880*/  @UP3 USHF.R.U32.HI UR7, URZ, UR11, UR16 ;  /* 0x0000000bff073299 */ /* 0x000fe20008011610 */
[----:B------:R-:W-:Y:S01]  /*2890*/  UMOV UR18, UR19 ;  /* 0x0000001300127c82 */ /* 0x000fe20008000000 */
[----:B------:R-:W-:Y:S01]  /*28a0*/  UMOV UR22, UR23 ;  /* 0x0000001700167c82 */ /* 0x000fe20008000000 */
[----:B------:R-:W-:Y:S02]  /*28b0*/  USHF.R.U32.HI UR13, URZ, UR13, UR18 ;  /* 0x0000000dff0d7299 */ /* 0x000fe40008011612 */
[----:B------:R-:W-:Y:S02]  /*28c0*/  USEL UR4, UR37, UR4, !UP0 ;  /* 0x0000000425047287 */ /* 0x000fe4000c000000 */
[----:B------:R-:W-:-:S02]  /*28d0*/  @UP3 USHF.R.U32.HI UR8, URZ, UR11, UR22 ;  /* 0x0000000bff083299 */ /* 0x000fc40008011616 */
[----:B------:R-:W-:Y:S02]  /*28e0*/  UIMAD UR9, UR40, UR7, URZ ;  /* 0x00000007280972a4 */ /* 0x000fe4000f8e02ff */
[----:B------:R-:W-:Y:S02]  /*28f0*/  USEL UR7, UR38, UR13, !UP2 ;  /* 0x0000000d26077287 */ /* 0x000fe4000d000000 */
[----:B------:R-:W-:Y:S02]  /*2900*/  UIMAD UR12, UR40, UR8, URZ ;  /* 0x00000008280c72a4 */ /* 0x000fe4000f8e02ff */
[----:B------:R-:W-:Y:S02]  /*2910*/  UISETP.GE.AND UP0, UPT, UR4, UR9, UPT ;  /* 0x000000090400728c */ /* 0x000fe4000bf06270 */
[----:B------:R-:W-:Y:S02]  /*2920*/  UIMAD.WIDE.U32 UR16, UR4, UR10, URZ ;  /* 0x0000000a041072a5 */ /* 0x000fe4000f8e00ff */
[----:B------:R-:W-:-:S02]  /*2930*/  UISETP.GE.OR UP0, UPT, UR7, UR12, UP0 ;  /* 0x0000000c0700728c */ /* 0x000fc40008706670 */
        /* <DEDUP_REMOVED lines=19> */
.L_x_41:
[----:B------:R-:W2:Y:S02]  /*2a70*/  LDCU UR4, c[0x0][0xb30] ;  /* 0x00016600ff0477ac */ /* 0x000ea40008000800 */
[----:B--2---:R-:W-:-:S09]  /*2a80*/  UISETP.NE.AND UP0, UPT, UR4, 0x1, UPT ;  /* 0x000000010400788c */ /* 0x004fd2000bf05270 */
[----:B------:R-:W-:Y:S05]  /*2a90*/  BRA.U UP0, `(.L_x_42) ;  /* 0x0000000100447547 */ /* 0x000fea000b800000 */
[----:B------:R-:W2:Y:S01]  /*2aa0*/  LDCU.128 UR12, c[0x0][0xb10] ;  /* 0x00016200ff0c77ac */ /* 0x000ea20008000c00 */
[----:B------:R-:W3:Y:S01]  /*2ab0*/  LDCU UR16, c[0x0][0xb0c] ;  /* 0x00016180ff1077ac */ /* 0x000ee20008000800 */
[----:B------:R-:W4:Y:S01]  /*2ac0*/  LDCU UR17, c[0x0][0xb20] ;  /* 0x00016400ff1177ac */ /* 0x000f220008000800 */
[----:B--2---:R-:W-:Y:S02]  /*2ad0*/  UIMAD.WIDE.U32 UR10, UR38, UR12, URZ ;  /* 0x0000000c260a72a5 */ /* 0x004fe4000f8e00ff */
[----:B------:R-:W-:Y:S02]  /*2ae0*/  UIMAD.WIDE.U32 UR8, UR37, UR15, URZ ;  /* 0x0000000f250872a5 */ /* 0x000fe4000f8e00ff */
[----:B---3--:R-:W-:Y:S02]  /*2af0*/  UISETP.NE.AND UP2, UPT, UR16, 0x1, UPT ;  /* 0x000000011000788c */ /* 0x008fe4000bf45270 */
[----:B------:R-:W-:Y:S01]  /*2b00*/  UISETP.NE.AND UP0, UPT, UR14, 0x1, UPT ;  /* 0x000000010e00788c */ /* 0x000fe2000bf05270 */
[----:B------:R-:W-:-:S02]  /*2b10*/  UMOV UR7, UR11 ;  /* 0x0000000b00077c82 */ /* 0x000fc40008000000 */
[----:B------:R-:W-:Y:S01]  /*2b20*/  UMOV UR4, UR9 ;  /* 0x0000000900047c82 */ /* 0x000fe20008000000 */
[----:B------:R-:W-:Y:S02]  /*2b30*/  USHF.R.U32.HI UR7, URZ, UR13, UR7 ;  /* 0x0000000dff077299 */ /* 0x000fe40008011607 */
[----:B----4-:R-:W-:Y:S02]  /*2b40*/  USHF.R.U32.HI UR4, URZ, UR17, UR4 ;  /* 0x00000011ff047299 */ /* 0x010fe40008011604 */
[----:B------:R-:W-:Y:S02]  /*2b50*/  USEL UR7, UR38, UR7, !UP2 ;  /* 0x0000000726077287 */ /* 0x000fe4000d000000 */
[----:B------:R-:W-:-:S04]  /*2b60*/  USEL UR4, UR37, UR4, !UP0 ;  /* 0x0000000425047287 */ /* 0x000fc8000c000000 */
[----:B------:R-:W-:Y:S02]  /*2b70*/  UIADD3 UR8, UPT, UPT, UR7, -UR4, URZ ;  /* 0x8000000407087290 */ /* 0x000fe4000fffe0ff */
[----:B------:R-:W-:Y:S02]  /*2b80*/  UIADD3 UR4, UPT, UPT, -UR7, UR4, URZ ;  /* 0x0000000407047290 */ /* 0x000fe4000fffe1ff */
[----:B------:R-:W-:Y:S02]  /*2b90*/  UIMAD UR37, UR8, UR14, UR37 ;  /* 0x0000000e082572a4 */ /* 0x000fe4000f8e0225 */
[----:B------:R-:W-:-:S12]  /*2ba0*/  UIMAD UR38, UR4, UR16, UR38 ;  /* 0x00000010042672a4 */ /* 0x000fd8000f8e0226 */
.L_x_42:
[----:B------:R-:W-:Y:S01]  /*2bb0*/  VIADD R11, R11, 0x1 ;  /* 0x000000010b0b7836 */ /* 0x000fe20000000000 */
[----:B------:R-:W-:Y:S02]  /*2bc0*/  R2UR UR7, R64 ;  /* 0x00000000400772ca */ /* 0x000fe400000e0000 */
[----:B------:R-:W-:Y:S02]  /*2bd0*/  R2UR UR4, R63 ;  /* 0x000000003f0472ca */ /* 0x000fe400000e0000 */
[C---:B------:R-:W-:Y:S02]  /*2be0*/  ISETP.NE.AND P0, PT, R11.reuse, 0x2, PT ;  /* 0x000000020b00780c */ /* 0x040fe40003f05270 */
[----:B------:R-:W-:Y:S02]  /*2bf0*/  PLOP3.LUT P1, PT, PT, PT, PT, 0x80, 0x8 ;  /* 0x000000000008781c */ /* 0x000fe40003f2f070 */
[----:B------:R-:W-:Y:S02]  /*2c00*/  SEL R3, RZ, 0x1, P0 ;  /* 0x00000001ff037807 */ /* 0x000fe40000000000 */
[----:B------:R-:W-:-:S02]  /*2c10*/  SEL R11, R11, RZ, P0 ;  /* 0x000000ff0b0b7207 */ /* 0x000fc40000000000 */
[----:B------:R-:W-:Y:S01]  /*2c20*/  LOP3.LUT R10, R10, R3, RZ, 0x3c, !PT ;  /* 0x000000030a0a7212 */ /* 0x000fe200078e3cff */
[----:B------:R-:W-:Y:S02]  /*2c30*/  UIADD3 UR29, UPT, UPT, UR38, UR7, URZ ;  /* 0x00000007261d7290 */ /* 0x000fe4000fffe0ff */
[----:B------:R-:W-:Y:S01]  /*2c40*/  UIADD3 UR32, UPT, UPT, UR37, UR4, URZ ;  /* 0x0000000425207290 */ /* 0x000fe2000fffe0ff */
[----:B------:R-:W-:Y:S11]  /*2c50*/  BRA.U UP1, `(.L_x_43) ;  /* 0xfffffff101187547 */ /* 0x000ff6000b83ffff */
[----:B------:R-:W-:Y:S01]  /*2c60*/  UIADD3 UR7, UPT, UPT, UR6, 0x60, URZ ;  /* 0x0000006006077890 */ /* 0x000fe2000fffe0ff */
[----:B------:R-:W-:-:S03]  /*2c70*/  SHF.L.U32 R3, R12, 0x1f, RZ ;  /* 0x0000001f0c037819 */ /* 0x000fc600000006ff */
[----:B------:R-:W-:-:S09]  /*2c80*/  ULEA UR4, UR5, UR7, 0x3 ;  /* 0x0000000705047291 */ /* 0x000fd2000f8e18ff */
[----:B------:R-:W2:Y:S02]  /*2c90*/  SYNCS.PHASECHK.TRANS64.TRYWAIT P0, [UR4], R3 ;  /* 0x00000003ff0075a7 */ /* 0x000ea40008001104 */
[----:B--2---:R-:W-:Y:S05]  /*2ca0*/  @!P0 BRA `(.L_x_44) ;  /* 0x0000005400748947 */ /* 0x004fea0003800000 */
.L_x_136:
[----:B------:R-:W-:-:S04]  /*2cb0*/  UIADD3 UR4, UPT, UPT, UR5, 0x1, URZ ;  /* 0x0000000105047890 */ /* 0x000fc8000fffe0ff */
[----:B------:R-:W-:-:S04]  /*2cc0*/  UISETP.NE.AND UP0, UPT, UR4, 0xc, UPT ;  /* 0x0000000c0400788c */ /* 0x000fc8000bf05270 */
[----:B------:R-:W-:Y:S02]  /*2cd0*/  USEL UR6, URZ, 0x1, UP0 ;  /* 0x00000001ff067887 */ /* 0x000fe40008000000 */
[----:B------:R-:W-:-:S04]  /*2ce0*/  USEL UR4, UR4, URZ, UP0 ;  /* 0x000000ff04047287 */ /* 0x000fc80008000000 */
[----:B------:R-:W-:Y:S01]  /*2cf0*/  ULEA UR5, UR4, UR7, 0x3 ;  /* 0x0000000704057291 */ /* 0x000fe2000f8e18ff */
[----:B------:R-:W-:-:S04]  /*2d00*/  LOP3.LUT R2, R12, UR6, RZ, 0x3c, !PT ;  /* 0x000000060c027c12 */ /* 0x000fc8000f8e3cff */
[----:B-1----:R-:W-:-:S04]  /*2d10*/  SHF.L.U32 R3, R2, 0x1f, RZ ;  /* 0x0000001f02037819 */ /* 0x002fc800000006ff */
[----:B------:R-:W1:Y:S02]  /*2d20*/  SYNCS.PHASECHK.TRANS64.TRYWAIT P0, [UR5], R3 ;  /* 0x00000003ff0075a7 */ /* 0x000e640008001105 */
[----:B-1----:R-:W-:Y:S05]  /*2d30*/  @!P0 BRA `(.L_x_45) ;  /* 0x0000005400688947 */ /* 0x002fea0003800000 */
.L_x_138:
        /* <DEDUP_REMOVED lines=9> */
.L_x_140:
        /* <DEDUP_REMOVED lines=9> */
.L_x_142:
        /* <DEDUP_REMOVED lines=9> */
.L_x_144:
        /* <DEDUP_REMOVED lines=9> */
.L_x_146:
        /* <DEDUP_REMOVED lines=9> */
.L_x_148:
        /* <DEDUP_REMOVED lines=9> */
.L_x_150:
        /* <DEDUP_REMOVED lines=9> */
.L_x_152:
        /* <DEDUP_REMOVED lines=9> */
.L_x_154:
        /* <DEDUP_REMOVED lines=9> */
.L_x_156:
[----:B------:R-:W-:-:S04]  /*3250*/  UIADD3 UR4, UPT, UPT, UR4, 0x1, URZ ;  /* 0x0000000104047890 */ /* 0x000fc8000fffe0ff */
[----:B------:R-:W-:-:S04]  /*3260*/  UISETP.NE.AND UP0, UPT, UR4, 0xc, UPT ;  /* 0x0000000c0400788c */ /* 0x000fc8000bf05270 */
[----:B------:R-:W-:Y:S02]  /*3270*/  USEL UR5, URZ, 0x1, UP0 ;  /* 0x00000001ff057887 */ /* 0x000fe40008000000 */
[----:B------:R-:W-:-:S04]  /*3280*/  USEL UR4, UR4, URZ, UP0 ;  /* 0x000000ff04047287 */ /* 0x000fc80008000000 */
[----:B------:R-:W-:Y:S01]  /*3290*/  ULEA UR4, UR4, UR7, 0x3 ;  /* 0x0000000704047291 */ /* 0x000fe2000f8e18ff */
[----:B-1----:R-:W-:-:S04]  /*32a0*/  LOP3.LUT R3, R2, UR5, RZ, 0x3c, !PT ;  /* 0x0000000502037c12 */ /* 0x002fc8000f8e3cff */
[----:B------:R-:W-:Y:S01]  /*32b0*/  SHF.L.U32 R3, R3, 0x1f, RZ ;  /* 0x0000001f03037819 */ /* 0x000fe200000006ff */
[----:B------:R-:W-:-:S07]  /*32c0*/  IMAD.U32 R0, RZ, RZ, UR4 ;  /* 0x00000004ff007e24 */ /* 0x000fce000f8e00ff */
.L_x_55:
[----:B-1----:R1:W2:Y:S02]  /*32d0*/  SYNCS.PHASECHK.TRANS64.TRYWAIT P0, [R0+URZ], R3 ;  /* 0x00000003000075a7 */ /* 0x0022a400080011ff */
[----:B--2---:R-:W-:Y:S05]  /*32e0*/  @!P0 NANOSLEEP.SYNCS 0x989680 ;  /* 0x009896800000895d */ /* 0x004fea0003900000 */
[----:B------:R-:W2:Y:S02]  /*32f0*/  @!P0 SYNCS.PHASECHK.TRANS64 P0, [R0+URZ], R3 ;  /* 0x00000003000085a7 */ /* 0x000ea400080010ff */
[----:B--2---:R-:W-:Y:S05]  /*3300*/  @P0 EXIT ;  /* 0x000000000000094d */ /* 0x004fea0003800000 */
[----:B------:R-:W-:Y:S05]  /*3310*/  BRA `(.L_x_55) ;  /* 0xfffffffc00ec7947 */ /* 0x000fea000383ffff */
.L_x_23:
[----:B------:R-:W-:-:S04]  /*3320*/  UISETP.NE.AND UP0, UPT, UR54, URZ, UPT ;  /* 0x000000ff3600728c */ /* 0x000fc8000bf05270 */
[----:B------:R-:W-:-:S09]  /*3330*/  UISETP.NE.OR UP0, UPT, UR20, 0x1, UP0 ;  /* 0x000000011400788c */ /* 0x000fd20008705670 */
[----:B------:R-:W-:Y:S05]  /*3340*/  BRA.U UP0, `(.L_x_56) ;  /* 0x0000000500487547 */ /* 0x000fea000b800000 */
[----:B------:R-:W-:Y:S01]  /*3350*/  ISETP.GE.U32.AND P2, PT, R0, 0x10, PT ;  /* 0x000000100000780c */ /* 0x000fe20003f46070 */
[----:B------:R-:W-:Y:S01]  /*3360*/  IMAD.MOV.U32 R12, RZ, RZ, 0x1 ;  /* 0x00000001ff0c7424 */ /* 0x000fe200078e00ff */
[----:B------:R-:W-:Y:S02]  /*3370*/  CS2R R10, SRZ ;  /* 0x00000000000a7805 */ /* 0x000fe4000001ff00 */
[----:B------:R-:W-:Y:S01]  /*3380*/  CS2R R8, SRZ ;  /* 0x0000000000087805 */ /* 0x000fe2000001ff00 */
[----:B------:R-:W-:Y:S01]  /*3390*/  UMOV UR6, 0x400 ;  /* 0x0000040000067882 */ /* 0x000fe20000000000 */
[----:B------:R-:W-:Y:S01]  /*33a0*/  UMOV UR5, URZ ;  /* 0x000000ff00057c82 */ /* 0x000fe20008000000 */
[----:B------:R-:W-:-:S12]  /*33b0*/  ULEA UR6, UR54, UR6, 0x18 ;  /* 0x0000000636067291 */ /* 0x000fd8000f8ec0ff */
.L_x_60:
[----:B------:R-:W-:Y:S02]  /*33c0*/  LEA R2, R8, UR6, 0x3 ;  /* 0x0000000608027c11 */ /* 0x000fe4000f8e18ff */
[----:B------:R-:W-:-:S03]  /*33d0*/  SHF.L.U32 R5, R9, 0x1f, RZ ;  /* 0x0000001f09057819 */ /* 0x000fc600000006ff */
[----:B------:R-:W-:Y:S01]  /*33e0*/  VIADD R4, R2, 0x170 ;  /* 0x0000017002047836 */ /* 0x000fe20000000000 */
[----:B------:R-:W1:Y:S02]  /*33f0*/  SYNCS.PHASECHK.TRANS64.TRYWAIT P0, [R2+URZ+0x160], R5 ;  /* 0x00016005020075a7 */ /* 0x000e6400080011ff */
[----:B-1----:R-:W-:Y:S05]  /*3400*/  @!P0 BRA `(.L_x_57) ;  /* 0x0000005000a48947 */ /* 0x002fea0003800000 */
.L_x_157:
[----:B------:R-:W-:Y:S01]  /*3410*/  ULEA UR4, UR5, UR6, 0x3 ;  /* 0x0000000605047291 */ /* 0x000fe2000f8e18ff */
[----:B------:R-:W-:Y:S02]  /*3420*/  PRMT R4, RZ, 0x654, R4 ;  /* 0x00000654ff047816 */ /* 0x000fe40000000004 */
[----:B-1----:R-:W-:Y:S01]  /*3430*/  SHF.L.U32 R5, R12, 0x1f, RZ ;  /* 0x0000001f0c057819 */ /* 0x002fe200000006ff */
[----:B------:R-:W-:Y:S01]  /*3440*/  UIADD3 UR7, UPT, UPT, UR4, 0x100, URZ ;  /* 0x0000010004077890 */ /* 0x000fe2000fffe0ff */
[----:B------:R1:W-:Y:S05]  /*3450*/  SYNCS.ARRIVE.TRANS64.RED.A1T0 RZ, [R4+URZ], RZ ;  /* 0x000000ff04ff79a7 */ /* 0x0003ea00081004ff */
[----:B------:R-:W-:Y:S01]  /*3460*/  IMAD.U32 R7, RZ, RZ, UR7 ;  /* 0x00000007ff077e24 */ /* 0x000fe2000f8e00ff */
[----:B------:R-:W2:Y:S04]  /*3470*/  SYNCS.PHASECHK.TRANS64.TRYWAIT P0, [UR4+0x110], R5 ;  /* 0x00011005ff0075a7 */ /* 0x000ea80008001104 */
[----:B------:R-:W-:Y:S01]  /*3480*/  PRMT R6, R0, 0x654, R7 ;  /* 0x0000065400067816 */ /* 0x000fe20000000007 */
[----:B-1----:R-:W-:Y:S01]  /*3490*/  @!P2 IMAD.MOV.U32 R4, RZ, RZ, 0x10 ;  /* 0x00000010ff04a424 */ /* 0x002fe200078e00ff */
[----:B--2---:R-:W-:Y:S06]  /*34a0*/  @!P0 BRA `(.L_x_58) ;  /* 0x0000005000908947 */ /* 0x004fec0003800000 */
.L_x_159:
[----:B------:R-:W-:Y:S01]  /*34b0*/  ULEA UR8, UR5, UR6, 0x4 ;  /* 0x0000000605087291 */ /* 0x000fe2000f8e20ff */
[----:B------:R-:W-:Y:S01]  /*34c0*/  SEL R3, R6, R3, !P2 ;  /* 0x0000000306037207 */ /* 0x000fe20005000000 */
[----:B------:R-:W-:Y:S01]  /*34d0*/  UIADD3 UR9, UPT, UPT, UR4, 0x100, URZ ;  /* 0x0000010004097890 */ /* 0x000fe2000fffe0ff */
[----:B-1----:R-:W-:Y:S01]  /*34e0*/  LEA R2, R11, UR6, 0x3 ;  /* 0x000000060b027c11 */ /* 0x002fe2000f8e18ff */
[----:B------:R-:W-:Y:S01]  /*34f0*/  UIADD3 UR8, UPT, UPT, UR8, 0x190, URZ ;  /* 0x0000019008087890 */ /* 0x000fe2000fffe0ff */
[----:B------:R-:W-:Y:S01]  /*3500*/  SHF.L.U32 R5, R10, 0x1f, RZ ;  /* 0x0000001f0a057819 */ /* 0x000fe200000006ff */
[----:B------:R1:W-:Y:S01]  /*3510*/  @!P2 SYNCS.ARRIVE.TRANS64.RED RZ, [R3+URZ], R4 ;  /* 0x0000000403ffa9a7 */ /* 0x0003e200080004ff */
[----:B------:R-:W-:Y:S01]  /*3520*/  UIADD3 UR4, UPT, UPT, UR5, 0x1, URZ ;  /* 0x0000000105047890 */ /* 0x000fe2000fffe0ff */
[----:B------:R-:W-:-:S03]  /*3530*/  VIADD R8, R8, 0x1 ;  /* 0x0000000108087836 */ /* 0x000fc60000000000 */
[----:B------:R-:W-:Y:S02]  /*3540*/  UISETP.NE.AND UP0, UPT, UR4, 0x2, UPT ;  /* 0x000000020400788c */ /* 0x000fe4000bf05270 */
[----:B------:R-:W-:Y:S06]  /*3550*/  UGETNEXTWORKID.BROADCAST [UR8], [UR9] ;  /* 0x00000000080073ca */ /* 0x000fec0008000100 */
[----:B------:R-:W-:Y:S01]  /*3560*/  USEL UR7, URZ, 0x1, UP0 ;  /* 0x00000001ff077887 */ /* 0x000fe20008000000 */
[----:B------:R-:W-:Y:S01]  /*3570*/  ISETP.NE.AND P0, PT, R8, 0x2, PT ;  /* 0x000000020800780c */ /* 0x000fe20003f05270 */
[----:B------:R-:W-:Y:S01]  /*3580*/  USEL UR5, UR4, URZ, UP0 ;  /* 0x000000ff04057287 */ /* 0x000fe20008000000 */
[----:B------:R-:W2:Y:S03]  /*3590*/  SYNCS.PHASECHK.TRANS64.TRYWAIT P1, [R2+URZ+0x100], R5 ;  /* 0x00010005020075a7 */ /* 0x000ea600080211ff */
[----:B------:R-:W-:Y:S01]  /*35a0*/  LOP3.LUT R12, R12, UR7, RZ, 0x3c, !PT ;  /* 0x000000070c0c7c12 */ /* 0x000fe2000f8e3cff */
[----:B-12---:R-:W-:Y:S07]  /*35b0*/  @!P1 BRA `(.L_x_59) ;  /* 0x0000005000649947 */ /* 0x006fee0003800000 */
.L_x_160:
[C---:B------:R-:W-:Y:S01]  /*35c0*/  LEA R4, R11.reuse, UR6, 0x4 ;  /* 0x000000060b047c11 */ /* 0x040fe2000f8e20ff */
[----:B-1----:R-:W-:Y:S01]  /*35d0*/  VIADD R2, R2, 0x110 ;  /* 0x0000011002027836 */ /* 0x002fe20000000000 */
[----:B------:R-:W-:Y:S01]  /*35e0*/  SEL R8, R8, RZ, P0 ;  /* 0x000000ff08087207 */ /* 0x000fe20000000000 */
[----:B------:R-:W-:-:S03]  /*35f0*/  VIADD R11, R11, 0x1 ;  /* 0x000000010b0b7836 */ /* 0x000fc60000000000 */
[----:B------:R-:W1:Y:S01]  /*3600*/  LDS.128 R4, [R4+0x190] ;  /* 0x0001900004047984 */ /* 0x000e620000000c00 */
[----:B------:R-:W-:Y:S02]  /*3610*/  PRMT R2, RZ, 0x654, R2 ;  /* 0x00000654ff027816 */ /* 0x000fe40000000002 */
[C---:B------:R-:W-:Y:S01]  /*3620*/  ISETP.NE.AND P1, PT, R11.reuse, 0x2, PT ;  /* 0x000000020b00780c */ /* 0x040fe20003f25270 */
[----:B------:R-:W-:Y:S01]  /*3630*/  @!PT LDS RZ, [RZ] ;  /* 0x00000000fffff984 */ /* 0x000fe20000000800 */
[----:B------:R-:W-:Y:S01]  /*3640*/  @!PT LDS RZ, [RZ] ;  /* 0x00000000fffff984 */ /* 0x000fe20000000800 */
[----:B------:R-:W-:Y:S01]  /*3650*/  @!PT LDS RZ, [RZ] ;  /* 0x00000000fffff984 */ /* 0x000fe20000000800 */
[----:B------:R-:W-:Y:S01]  /*3660*/  @!PT LDS RZ, [RZ] ;  /* 0x00000000fffff984 */ /* 0x000fe20000000800 */
[----:B------:R2:W-:Y:S06]  /*3670*/  MEMBAR.ALL.CTA ;  /* 0x0000000000007992 */ /* 0x0005ec0000008000 */
[----:B--2---:R-:W2:Y:S01]  /*3680*/  FENCE.VIEW.ASYNC.S ;  /* 0x00000000000073c6 */ /* 0x004ea20000000000 */
[----:B------:R-:W-:Y:S01]  /*3690*/  SEL R11, R11, RZ, P1 ;  /* 0x000000ff0b0b7207 */ /* 0x000fe20000800000 */
[----:B--2---:R2:W-:Y:S01]  /*36a0*/  SYNCS.ARRIVE.TRANS64.RED.A1T0 RZ, [R2+URZ], RZ ;  /* 0x000000ff02ff79a7 */ /* 0x0045e200081004ff */
[----:B-1----:R-:W-:-:S02]  /*36b0*/  LOP3.LUT P3, RZ, R6, 0x1, RZ, 0xc0, !PT ;  /* 0x0000000106ff7812 */ /* 0x002fc4000786c0ff */
[----:B------:R-:W-:-:S04]  /*36c0*/  SEL R5, RZ, 0x1, P1 ;  /* 0x00000001ff057807 */ /* 0x000fc80000800000 */
[----:B------:R-:W-:Y:S02]  /*36d0*/  LOP3.LUT R10, R10, R5, RZ, 0x3c, !PT ;  /* 0x000000050a0a7212 */ /* 0x000fe400078e3cff */
[----:B--2---:R-:W-:-:S04]  /*36e0*/  SEL R2, RZ, 0x1, P0 ;  /* 0x00000001ff027807 */ /* 0x004fc80000000000 */
[----:B------:R-:W-:Y:S01]  /*36f0*/  LOP3.LUT R9, R9, R2, RZ, 0x3c, !PT ;  /* 0x0000000209097212 */ /* 0x000fe200078e3cff */
[----:B------:R-:W-:Y:S06]  /*3700*/  @P3 BRA `(.L_x_60) ;  /* 0xfffffffc002c3947 */ /* 0x000fec000383ffff */
[----:B------:R-:W-:Y:S01]  /*3710*/  ULEA UR4, UR5, UR6, 0x3 ;  /* 0x0000000605047291 */ /* 0x000fe2000f8e18ff */
[----:B------:R-:W-:-:S08]  /*3720*/  SHF.L.U32 R3, R12, 0x1f, RZ ;  /* 0x0000001f0c037819 */ /* 0x000fd000000006ff */
[----:B------:R-:W1:Y:S02]  /*3730*/  SYNCS.PHASECHK.TRANS64 P0, [UR4+0x110], R3 ;  /* 0x00011003ff0075a7 */ /* 0x000e640008001004 */
[----:B-1----:R-:W-:Y:S05]  /*3740*/  @P0 BRA `(.L_x_61) ;  /* 0x0000000000080947 */ /* 0x002fea0003800000 */
[----:B------:R-:W1:Y:S02]  /*3750*/  SYNCS.PHASECHK.TRANS64.TRYWAIT P0, [UR4+0x110], R3 ;  /* 0x00011003ff0075a7 */ /* 0x000e640008001104 */
[----:B-1----:R-:W-:Y:S05]  /*3760*/  @!P0 BRA `(.L_x_62) ;  /* 0x00000050000c8947 */ /* 0x002fea0003800000 */
.L_x_61:
[----:B------:R-:W-:-:S04]  /*3770*/  UIADD3 UR7, UPT, UPT, UR5, 0x1, URZ ;  /* 0x0000000105077890 */ /* 0x000fc8000fffe0ff */
[----:B------:R-:W-:-:S04]  /*3780*/  UISETP.NE.AND UP0, UPT, UR7, 0x2, UPT ;  /* 0x000000020700788c */ /* 0x000fc8000bf05270 */
[----:B------:R-:W-:Y:S02]  /*3790*/  USEL UR8, URZ, 0x1, UP0 ;  /* 0x00000001ff087887 */ /* 0x000fe40008000000 */
[----:B------:R-:W-:-:S04]  /*37a0*/  USEL UR7, UR7, URZ, UP0 ;  /* 0x000000ff07077287 */ /* 0x000fc80008000000 */
[----:B------:R-:W-:Y:S01]  /*37b0*/  ULEA UR7, UR7, UR6, 0x3 ;  /* 0x0000000607077291 */ /* 0x000fe2000f8e18ff */
[----:B-1----:R-:W-:-:S04]  /*37c0*/  LOP3.LUT R3, R12, UR8, RZ, 0x3c, !PT ;  /* 0x000000080c037c12 */ /* 0x002fc8000f8e3cff */
[----:B------:R-:W-:-:S04]  /*37d0*/  SHF.L.U32 R0, R3, 0x1f, RZ ;  /* 0x0000001f03007819 */ /* 0x000fc800000006ff */
[----:B------:R-:W1:Y:S02]  /*37e0*/  SYNCS.PHASECHK.TRANS64 P0, [UR7+0x110], R0 ;  /* 0x00011000ff0075a7 */ /* 0x000e640008001007 */
[----:B-1----:R-:W-:Y:S05]  /*37f0*/  @P0 EXIT ;  /* 0x000000000000094d */ /* 0x002fea0003800000 */
[----:B------:R-:W-:Y:S02]  /*3800*/  SHF.L.U32 R3, R3, 0x1f, RZ ;  /* 0x0000001f03037819 */ /* 0x000fe400000006ff */
[----:B------:R-:W-:-:S07]  /*3810*/  MOV R0, UR7 ;  /* 0x0000000700007c02 */ /* 0x000fce0008000f00 */
.L_x_63:
[----:B-1----:R1:W2:Y:S02]  /*3820*/  SYNCS.PHASECHK.TRANS64.TRYWAIT P0, [R0+URZ+0x110], R3 ;  /* 0x00011003000075a7 */ /* 0x0022a400080011ff */
[----:B--2---:R-:W-:Y:S05]  /*3830*/  @!P0 NANOSLEEP.SYNCS 0x989680 ;  /* 0x009896800000895d */ /* 0x004fea0003900000 */
[----:B------:R-:W2:Y:S02]  /*3840*/  @!P0 SYNCS.PHASECHK.TRANS64 P0, [R0+URZ+0x110], R3 ;  /* 0x00011003000085a7 */ /* 0x000ea400080010ff */
[----:B--2---:R-:W-:Y:S05]  /*3850*/  @P0 EXIT ;  /* 0x000000000000094d */ /* 0x004fea0003800000 */
[----:B------:R-:W-:Y:S05]  /*3860*/  BRA `(.L_x_63) ;  /* 0xfffffffc00ec7947 */ /* 0x000fea000383ffff */
.L_x_56:
[----:B------:R-:W-:Y:S05]  /*3870*/  BRA.U UP4, `(.L_x_64) ;  /* 0x0000000d04d47547 */ /* 0x000fea000b800000 */
[----:B------:R-:W-:Y:S01]  /*3880*/  UMOV UR4, 0x40 ;  /* 0x0000004000047882 */ /* 0x000fe20000000000 */
[----:B------:R-:W-:Y:S01]  /*3890*/  NOP ;  /* 0x0000000000007918 */ /* 0x000fe20000000000 */
[----:B------:R-:W-:Y:S01]  /*38a0*/  ULEA UR5, UR54, UR4, 0x18 ;  /* 0x0000000436057291 */ /* 0x000fe2000f8ec0ff */
[----:B------:R-:W-:Y:S02]  /*38b0*/  UMOV UR6, 0x400 ;  /* 0x0000040000067882 */ /* 0x000fe40000000000 */
[----:B------:R-:W-:-:S06]  /*38c0*/  ULEA UR6, UR54, UR6, 0x18 ;  /* 0x0000000636067291 */ /* 0x000fcc000f8ec0ff */
[----:B------:R-:W1:Y:S02]  /*38d0*/  LDS.U8 R0, [UR5+0x1c] ;  /* 0x00001c05ff007984 */ /* 0x000e640008000000 */
[----:B-1----:R-:W-:-:S13]  /*38e0*/  ISETP.NE.AND P0, PT, R0, RZ, PT ;  /* 0x000000ff0000720c */ /* 0x002fda0003f05270 */
[----:B------:R-:W-:Y:S05]  /*38f0*/  @P0 BRA `(.L_x_65) ;  /* 0x0000000000580947 */ /* 0x000fea0003800000 */
[----:B------:R-:W-:-:S13]  /*3900*/  ELECT P0, URZ, PT ;  /* 0x0000000000ff782f */ /* 0x000fda0003800000 */
[----:B------:R-:W-:Y:S05]  /*3910*/  @!P0 BRA `(.L_x_66) ;  /* 0x0000000000608947 */ /* 0x000fea0003800000 */
[----:B------:R-:W-:Y:S01]  /*3920*/  UMOV UR4, 0x10 ;  /* 0x0000001000047882 */ /* 0x000fe20000000000 */
[----:B------:R-:W-:Y:S01]  /*3930*/  HFMA2 R0, -RZ, RZ, 0, 5.9604644775390625e-08 ;  /* 0x00000001ff007431 */ /* 0x000fe200000001ff */
[----:B------:R-:W-:-:S03]  /*3940*/  MOV R3, 0xffff ;  /* 0x0000ffff00037802 */ /* 0x000fc60000000f00 */
[----:B------:R-:W-:Y:S04]  /*3950*/  DEPBAR.LE SB1, 0x36 ;  /* 0x00009d800000791a */ /* 0x000fe80000000000 */
[----:B------:R-:W1:Y:S02]  /*3960*/  UTCATOMSWS.FIND_AND_SET.ALIGN UP0, UR4, UR4 ;  /* 0x00000004000475e3 */ /* 0x000e640008000800 */
[----:B-1----:R-:W-:Y:S01]  /*3970*/  MOV R4, UR4 ;  /* 0x0000000400047c02 */ /* 0x002fe20008000f00 */
[----:B------:R-:W-:Y:S06]  /*3980*/  BRA.U UP0, `(.L_x_67) ;  /* 0x0000000100187547 */ /* 0x000fec000b800000 */
.L_x_68:
[----:B------:R-:W-:Y:S05]  /*3990*/  NANOSLEEP 0x64 ;  /* 0x000000640000795d */ /* 0x000fea0003800000 */
[----:B------:R-:W-:-:S05]  /*39a0*/  UMOV UR4, 0x10 ;  /* 0x0000001000047882 */ /* 0x000fca0000000000 */
[----:B------:R-:W-:Y:S04]  /*39b0*/  DEPBAR.LE SB1, 0x36 ;  /* 0x00009d800000791a */ /* 0x000fe80000000000 */
[----:B------:R-:W1:Y:S02]  /*39c0*/  UTCATOMSWS.FIND_AND_SET.ALIGN UP0, UR4, UR4 ;  /* 0x00000004000475e3 */ /* 0x000e640008000800 */
[----:B-1----:R-:W-:Y:S01]  /*39d0*/  MOV R4, UR4 ;  /* 0x0000000400047c02 */ /* 0x002fe20008000f00 */
[----:B------:R-:W-:Y:S05]  /*39e0*/  BRA.U !UP0, `(.L_x_68) ;  /* 0xfffffffd08e87547 */ /* 0x000fea000b83ffff */
.L_x_67:
[-C--:B------:R-:W-:Y:S02]  /*39f0*/  SHF.L.U32 R3, R3, R4.reuse, RZ ;  /* 0x0000000403037219 */ /* 0x080fe400000006ff */
[----:B------:R-:W-:Y:S01]  /*3a00*/  SHF.L.U32 R0, R0, R4, RZ ;  /* 0x0000000400007219 */ /* 0x000fe200000006ff */
[----:B------:R-:W-:Y:S02]  /*3a10*/  IMAD.SHL.U32 R4, R4, 0x20, RZ ;  /* 0x0000002004047824 */ /* 0x000fe400078e00ff */
[----:B------:R1:W-:Y:S04]  /*3a20*/  ATOMS.OR RZ, [UR5+0x14], R3 ;  /* 0x00001403ffff798c */ /* 0x0003e8000b000005 */
[----:B------:R1:W-:Y:S04]  /*3a30*/  ATOMS.OR RZ, [UR5+0x18], R0 ;  /* 0x00001800ffff798c */ /* 0x0003e8000b000005 */
[----:B------:R1:W-:Y:S01]  /*3a40*/  STS [UR6+0x1b0], R4 ;  /* 0x0001b004ff007988 */ /* 0x0003e20008000806 */
[----:B------:R-:W-:Y:S05]  /*3a50*/  BRA `(.L_x_66) ;  /* 0x0000000000107947 */ /* 0x000fea0003800000 */
.L_x_65:
[----:B------:R-:W-:Y:S02]  /*3a60*/  MOV R0, 0xffffffff ;  /* 0xffffffff00007802 */ /* 0x000fe40000000f00 */
[----:B------:R-:W-:-:S03]  /*3a70*/  MOV R4, 0x3aa0 ;  /* 0x00003aa000047802 */ /* 0x000fc60000000f00 */
[----:B------:R1:W-:Y:S04]  /*3a80*/  STS [UR6+0x1b0], R0 ;  /* 0x0001b000ff007988 */ /* 0x0003e80008000806 */
[----:B-1---5:R-:W-:Y:S05]  /*3a90*/  CALL.REL.NOINC `($__internal_1_$__cuda_sm10x_tcgen05_guardrail_trap_phase_invalid_during_alloc) ;  /* 0x0000005000e47944 */ /* 0x022fea0003c00000 */
.L_x_66:
[----:B------:R-:W-:Y:S05]  /*3aa0*/  WARPSYNC.ALL ;  /* 0x0000000000007948 */ /* 0x000fea0003800000 */
[----:B------:R-:W2:Y:S01]  /*3ab0*/  S2UR UR4, SR_CgaCtaId ;  /* 0x00000000000479c3 */ /* 0x000ea20000008800 */
[----:B------:R-:W-:Y:S01]  /*3ac0*/  UMOV UR26, 0x400 ;  /* 0x00000400001a7882 */ /* 0x000fe20000000000 */
[----:B------:R-:W-:-:S06]  /*3ad0*/  NOP ;  /* 0x0000000000007918 */ /* 0x000fcc0000000000 */
[----:B------:R-:W-:Y:S06]  /*3ae0*/  BAR.ARV 0x6, 0xa0 ;  /* 0x0182800000007b1d */ /* 0x000fec0000002000 */
[----:B------:R-:W3:Y:S01]  /*3af0*/  LDCU UR5, c[0x0][0x38c] ;  /* 0x00007180ff0577ac */ /* 0x000ee20008000800 */
[----:B------:R-:W-:Y:S01]  /*3b00*/  LOP3.LUT R2, R2, 0xffff, RZ, 0xc0, !PT ;  /* 0x0000ffff02027812 */ /* 0x000fe200078ec0ff */
[----:B------:R-:W-:Y:S01]  /*3b10*/  IMAD.MOV.U32 R11, RZ, RZ, 0x1 ;  /* 0x00000001ff0b7424 */ /* 0x000fe200078e00ff */
[----:B------:R-:W-:Y:S01]  /*3b20*/  CS2R R8, SRZ ;  /* 0x0000000000087805 */ /* 0x000fe2000001ff00 */
[----:B------:R-:W4:Y:S01]  /*3b30*/  LDCU UR7, c[0x0][0x38c] ;  /* 0x00007180ff0777ac */ /* 0x000f220008000800 */
[----:B------:R-:W-:Y:S01]  /*3b40*/  R2UR UR27, R2 ;  /* 0x00000000021b72ca */ /* 0x000fe200000e0000 */
[----:B------:R-:W-:Y:S01]  /*3b50*/  IMAD.MOV.U32 R10, RZ, RZ, RZ ;  /* 0x000000ffff0a7224 */ /* 0x000fe200078e00ff */
[----:B------:R-:W-:Y:S01]  /*3b60*/  UMOV UR30, URZ ;  /* 0x000000ff001e7c82 */ /* 0x000fe20008000000 */
[----:B------:R-:W-:Y:S01]  /*3b70*/  UMOV UR24, URZ ;  /* 0x000000ff00187c82 */ /* 0x000fe20008000000 */
[----:B--2---:R-:W-:Y:S01]  /*3b80*/  ULEA UR26, UR4, UR26, 0x18 ;  /* 0x0000001a041a7291 */ /* 0x004fe2000f8ec0ff */
[----:B------:R-:W-:Y:S01]  /*3b90*/  UMOV UR38, 0x0 ;  /* 0x0000000000267882 */ /* 0x000fe20000000000 */
[----:B------:R-:W-:-:S02]  /*3ba0*/  UMOV UR39, 0x4100910 ;  /* 0x0410091000277882 */ /* 0x000fc40000000000 */
[----:B------:R-:W-:Y:S02]  /*3bb0*/  UIADD3 UR4, UPT, UPT, UR26, 0x6800, URZ ;  /* 0x000068001a047890 */ /* 0x000fe4000fffe0ff */
[----:B------:R-:W-:Y:S02]  /*3bc0*/  UIADD3 UR6, UPT, UPT, UR26, 0x1e800, URZ ;  /* 0x0001e8001a067890 */ /* 0x000fe4000fffe0ff */
[----:B---3--:R-:W-:Y:S01]  /*3bd0*/  UIADD3 UR5, UPT, UPT, UR5, 0x1f, URZ ;  /* 0x0000001f05057890 */ /* 0x008fe2000fffe0ff */
[----:B-1----:R-:W1:Y:S01]  /*3be0*/  LDS R0, [UR26+0x1b0] ;  /* 0x0001b01aff007984 */ /* 0x002e620008000800 */
[----:B------:R-:W-:Y:S01]  /*3bf0*/  UMOV UR36, 0x0 ;  /* 0x0000000000247882 */ /* 0x000fe20000000000 */
[----:B------:R-:W-:Y:S01]  /*3c00*/  UMOV UR37, 0x4100910 ;  /* 0x0410091000257882 */ /* 0x000fe20000000000 */
[----:B------:R-:W-:Y:S02]  /*3c10*/  USHF.R.S32.HI UR40, URZ, 0x1f, UR5 ;  /* 0x0000001fff287899 */ /* 0x000fe40008011405 */
[----:B----4-:R-:W-:-:S02]  /*3c20*/  UISETP.GE.AND UP4, UPT, UR7, 0x1, UPT ;  /* 0x000000010700788c */ /* 0x010fc4000bf86270 */
[----:B------:R-:W-:Y:S02]  /*3c30*/  ULEA.HI UR40, UR40, UR5, URZ, 0x5 ;  /* 0x0000000528287291 */ /* 0x000fe4000f8f28ff */
[----:B------:R-:W-:Y:S02]  /*3c40*/  USHF.R.U32.HI UR5, URZ, 0x4, UR4 ;  /* 0x00000004ff057899 */ /* 0x000fe40008011604 */
[----:B------:R-:W-:Y:S02]  /*3c50*/  USHF.R.S32.HI UR40, URZ, 0x5, UR40 ;  /* 0x00000005ff287899 */ /* 0x000fe40008011428 */
[----:B------:R-:W-:Y:S02]  /*3c60*/  USHF.R.U32.HI UR4, URZ, 0x4, UR6 ;  /* 0x00000004ff047899 */ /* 0x000fe40008011606 */
[----:B------:R-:W-:Y:S02]  /*3c70*/  UISETP.LT.AND UP0, UPT, UR40, 0x1, UPT ;  /* 0x000000012800788c */ /* 0x000fe4000bf01270 */
[----:B------:R-:W-:-:S02]  /*3c80*/  ULOP3.LUT UR5, UR5, 0x3fff, URZ, 0xc0, !UPT ;  /* 0x00003fff05057892 */ /* 0x000fc4000f8ec0ff */
[----:B------:R-:W-:Y:S02]  /*3c90*/  ULOP3.LUT UR4, UR4, 0x3fff, URZ, 0xc0, !UPT ;  /* 0x00003fff04047892 */ /* 0x000fe4000f8ec0ff */
[----:B------:R-:W-:Y:S02]  /*3ca0*/  USEL UR41, UR40, 0x1, !UP0 ;  /* 0x0000000128297887 */ /* 0x000fe4000c000000 */
[----:B------:R-:W-:Y:S02]  /*3cb0*/  ULOP3.LUT UR28, UR5, 0x10000, URZ, 0xfc, !UPT ;  /* 0x00010000051c7892 */ /* 0x000fe4000f8efcff */
[----:B------:R-:W-:Y:S02]  /*3cc0*/  ULOP3.LUT UR29, UR4, 0x10000, URZ, 0xfc, !UPT ;  /* 0x00010000041d7892 */ /* 0x000fe4000f8efcff */
[----:B------:R-:W-:Y:S01]  /*3cd0*/  UIADD3 UR41, UPT, UPT, -UR41, URZ, URZ ;  /* 0x000000ff29297290 */ /* 0x000fe2000fffe1ff */
[----:B------:R-:W-:Y:S01]  /*3ce0*/  UMOV UR34, 0x0 ;  /* 0x0000000000227882 */ /* 0x000fe20000000000 */
[----:B------:R-:W-:Y:S01]  /*3cf0*/  UMOV UR35, 0x4100910 ;  /* 0x0410091000237882 */ /* 0x000fe20000000000 */
[----:B------:R-:W-:Y:S01]  /*3d00*/  UMOV UR32, 0x0 ;  /* 0x0000000000207882 */ /* 0x000fe20000000000 */
[----:B------:R-:W-:Y:S01]  /*3d10*/  UMOV UR33, 0x4100910 ;  /* 0x0410091000217882 */ /* 0x000fe20000000000 */
[----:B-1----:R-:W-:-:S15]  /*3d20*/  R2UR UR42, R0 ;  /* 0x00000000002a72ca */ /* 0x002fde00000e0000 */
.L_x_75:
[----:B------:R-:W-:Y:S02]  /*3d30*/  LEA R0, R10, UR26, 0x3 ;  /* 0x0000001a0a007c11 */ /* 0x000fe4000f8e18ff */
[----:B------:R-:W-:Y:S02]  /*3d40*/  SHF.L.U32 R5, R9, 0x1f, RZ ;  /* 0x0000001f09057819 */ /* 0x000fe400000006ff */
[----:B------:R-:W-:Y:S01]  /*3d50*/  PLOP3.LUT P0, PT, PT, PT, UP4, 0x80, 0x8 ;  /* 0x000000000008781c */ /* 0x000fe20003f0f048 */
[----:B------:R-:W-:Y:S01]  /*3d60*/  VIADD R3, R0, 0x110 ;  /* 0x0000011000037836 */ /* 0x000fe20000000000 */
[----:B-1----:R-:W1:Y:S02]  /*3d70*/  SYNCS.PHASECHK.TRANS64.TRYWAIT P1, [R0+URZ+0x100], R5 ;  /* 0x00010005000075a7 */ /* 0x002e6400080211ff */
[----:B-1-3--:R-:W-:Y:S09]  /*3d80*/  @!P1 BRA `(.L_x_69) ;  /* 0x00000048009c9947 */ /* 0x00aff20003800000 */
.L_x_162:
[----:B------:R-:W-:Y:S01]  /*3d90*/  LEA R4, R10, UR26, 0x4 ;  /* 0x0000001a0a047c11 */ /* 0x000fe2000f8e20ff */
[----:B------:R-:W-:Y:S01]  /*3da0*/  @UP4 ULEA UR4, UR24, UR26, 0x3 ;  /* 0x0000001a18044291 */ /* 0x000fe2000f8e18ff */
[----:B------:R-:W-:Y:S01]  /*3db0*/  PLOP3.LUT P2, PT, PT, PT, PT, 0x80, 0x8 ;  /* 0x000000000008781c */ /* 0x000fe20003f4f070 */
[----:B------:R-:W-:Y:S01]  /*3dc0*/  ULEA UR31, UR30, UR26, 0x3 ;  /* 0x0000001a1e1f7291 */ /* 0x000fe2000f8e18ff */
[----:B------:R-:W-:Y:S02]  /*3dd0*/  PRMT R3, RZ, 0x654, R3 ;  /* 0x00000654ff037816 */ /* 0x000fe40000000003 */
[----:B-1----:R-:W1:Y:S01]  /*3de0*/  LDS.128 R4, [R4+0x190] ;  /* 0x0001900004047984 */ /* 0x002e620000000c00 */
[----:B------:R-:W-:Y:S02]  /*3df0*/  @P0 SHF.L.U32 R2, R8, 0x1f, RZ ;  /* 0x0000001f08020819 */ /* 0x000fe400000006ff */
[----:B------:R-:W-:Y:S01]  /*3e00*/  SHF.L.U32 R0, R11, 0x1f, RZ ;  /* 0x0000001f0b007819 */ /* 0x000fe200000006ff */
[----:B------:R-:W-:Y:S01]  /*3e10*/  @!PT LDS RZ, [RZ] ;  /* 0x00000000fffff984 */ /* 0x000fe20000000800 */
[----:B------:R-:W-:Y:S01]  /*3e20*/  @!PT LDS RZ, [RZ] ;  /* 0x00000000fffff984 */ /* 0x000fe20000000800 */
[----:B------:R-:W-:Y:S01]  /*3e30*/  @!PT LDS RZ, [RZ] ;  /* 0x00000000fffff984 */ /* 0x000fe20000000800 */
[----:B------:R-:W-:Y:S01]  /*3e40*/  @!PT LDS RZ, [RZ] ;  /* 0x00000000fffff984 */ /* 0x000fe20000000800 */
[----:B------:R2:W-:Y:S06]  /*3e50*/  MEMBAR.ALL.CTA ;  /* 0x0000000000007992 */ /* 0x0005ec0000008000 */
[----:B--2---:R-:W2:Y:S02]  /*3e60*/  FENCE.VIEW.ASYNC.S ;  /* 0x00000000000073c6 */ /* 0x004ea40000000000 */
[----:B--2---:R2:W-:Y:S01]  /*3e70*/  SYNCS.ARRIVE.TRANS64.RED.A1T0 RZ, [R3+URZ], RZ ;  /* 0x000000ff03ff79a7 */ /* 0x0045e200081004ff */
[----:B------:R2:W3:Y:S01]  /*3e80*/  @P0 SYNCS.PHASECHK.TRANS64.TRYWAIT P2, [UR4], R2 ;  /* 0x00000002ff0005a7 */ /* 0x0004e20008041104 */
[----:B------:R-:W-:Y:S01]  /*3e90*/  ULEA.HI UR4, UR30, UR30, URZ, 0x1 ;  /* 0x0000001e1e047291 */ /* 0x000fe2000f8f08ff */
[----:B-1----:R-:W-:-:S03]  /*3ea0*/  LOP3.LUT P1, RZ, R6, 0x1, RZ, 0xc0, !PT ;  /* 0x0000000106ff7812 */ /* 0x002fc6000782c0ff */
[----:B------:R-:W-:Y:S02]  /*3eb0*/  USHF.L.U32 UR11, UR4, 0x5, URZ ;  /* 0x00000005040b7899 */ /* 0x000fe400080006ff */
[----:B------:R-:W-:Y:S02]  /*3ec0*/  ULOP3.LUT UR4, UR4, 0xffe, URZ, 0xc0, !UPT ;  /* 0x00000ffe04047892 */ /* 0x000fe4000f8ec0ff */
[----:B------:R-:W-:Y:S02]  /*3ed0*/  ULOP3.LUT UR11, UR11, 0xffffffc0, URZ, 0xc0, !UPT ;  /* 0xffffffc00b0b7892 */ /* 0x000fe4000f8ec0ff */
[----:B------:R-:W-:Y:S02]  /*3ee0*/  UIADD3 UR4, UPT, UPT, -UR4, UR30, URZ ;  /* 0x0000001e04047290 */ /* 0x000fe4000fffe1ff */
[----:B------:R-:W-:Y:S01]  /*3ef0*/  UIADD3 UR11, UPT, UPT, UR42, UR11, URZ ;  /* 0x0000000b2a0b7290 */ /* 0x000fe2000fffe0ff */
[----:B------:R-:W1:Y:S03]  /*3f00*/  SYNCS.PHASECHK.TRANS64.TRYWAIT P0, [UR31+0x140], R0 ;  /* 0x00014000ff0075a7 */ /* 0x000e66000800111f */
[----:B------:R-:W-:Y:S01]  /*3f10*/  ULEA UR11, UR4, UR11, 0x14 ;  /* 0x0000000b040b7291 */ /* 0x000fe2000f8ea0ff */
[----:B-123--:R-:W-:Y:S11]  /*3f20*/  @!P0 BRA `(.L_x_70) ;  /* 0x0000004800488947 */ /* 0x00eff60003800000 */
.L_x_164:
[----:B------:R-:W-:Y:S01]  /*3f30*/  IADD3 R10, PT, PT, R10, 0x1, RZ ;  /* 0x000000010a0a7810 */ /* 0x000fe20007ffe0ff */
[----:B------:R-:W-:Y:S06]  /*3f40*/  BRA.U !UP4, `(.L_x_71) ;  /* 0x000000010cc07547 */ /* 0x000fec000b800000 */
[----:B------:R-:W-:Y:S01]  /*3f50*/  UPLOP3.LUT UP2, UPT, UPT, UPT, UPT, 0x40, 0x4 ;  /* 0x000000000004789c */ /* 0x000fe20003f4e870 */
[----:B------:R-:W-:Y:S01]  /*3f60*/  UMOV UR23, UR41 ;  /* 0x0000002900177c82 */ /* 0x000fe20008000000 */
[----:B------:R-:W-:Y:S01]  /*3f70*/  UMOV UR22, UR40 ;  /* 0x0000002800167c82 */ /* 0x000fe20008000000 */
[----:B------:R-:W-:-:S08]  /*3f80*/  UMOV UR10, UR24 ;  /* 0x00000018000a7c82 */ /* 0x000fd00008000000 */
.L_x_74:
[----:B------:R-:W-:Y:S02]  /*3f90*/  UIADD3 UR23, UPT, UPT, UR23, 0x1, URZ ;  /* 0x0000000117177890 */ /* 0x000fe4000fffe0ff */
[----:B--2---:R-:W-:Y:S02]  /*3fa0*/  ULEA UR5, UR10, UR26, 0x3 ;  /* 0x0000001a0a057291 */ /* 0x004fe4000f8e18ff */
[----:B------:R-:W-:Y:S01]  /*3fb0*/  UISETP.NE.AND UP3, UPT, UR23, URZ, UPT ;  /* 0x000000ff1700728c */ /* 0x000fe2000bf65270 */
[----:B---3--:R-:W-:Y:S10]  /*3fc0*/  @P2 BRA `(.L_x_72) ;  /* 0x00000000000c2947 */ /* 0x008ff40003800000 */
[----:B-1----:R-:W-:Y:S04]  /*3fd0*/  SHF.L.U32 R3, R8, 0x1f, RZ ;  /* 0x0000001f08037819 */ /* 0x002fe800000006ff */
[----:B------:R-:W1:Y:S02]  /*3fe0*/  SYNCS.PHASECHK.TRANS64.TRYWAIT P0, [UR5], R3 ;  /* 0x00000003ff0075a7 */ /* 0x000e640008001105 */
[----:B-1----:R-:W-:Y:S05]  /*3ff0*/  @!P0 BRA `(.L_x_73) ;  /* 0x00000048002c8947 */ /* 0x002fea0003800000 */
.L_x_72:
[----:B------:R-:W-:Y:S01]  /*4000*/  UISETP.NE.AND UP0, UPT, UR22, 0x1, UPT ;  /* 0x000000011600788c */ /* 0x000fe2000bf05270 */
[----:B------:R-:W-:Y:S01]  /*4010*/  PLOP3.LUT P2, PT, PT, PT, PT, 0x80, 0x8 ;  /* 0x000000000008781c */ /* 0x000fe20003f4f070 */
[----:B------:R-:W-:Y:S02]  /*4020*/  UIADD3 UR4, UPT, UPT, UR10, 0x1, URZ ;  /* 0x000000010a047890 */ /* 0x000fe4000fffe0ff */
[----:B------:R-:W-:Y:S02]  /*4030*/  UIADD3 UR25, UPT, UPT, UR5, 0x60, URZ ;  /* 0x0000006005197890 */ /* 0x000fe4000fffe0ff */
[----:B------:R-:W-:Y:S01]  /*4040*/  UISETP.NE.AND UP1, UPT, UR4, 0xc, UPT ;  /* 0x0000000c0400788c */ /* 0x000fe2000bf25270 */
[----:B------:R-:W-:Y:S01]  /*4050*/  PLOP3.LUT P0, PT, PT, PT, UP0, 0x80, 0x8 ;  /* 0x000000000008781c */ /* 0x000fe20003f0f008 */
[----:B------:R-:W-:Y:S02]  /*4060*/  UIADD3 UR22, UPT, UPT, UR22, -0x1, URZ ;  /* 0xffffffff16167890 */ /* 0x000fe4000fffe0ff */
[----:B------:R-:W-:Y:S02]  /*4070*/  USEL UR6, URZ, 0x1, UP1 ;  /* 0x00000001ff067887 */ /* 0x000fe40008800000 */
[----:B------:R-:W-:Y:S01]  /*4080*/  USEL UR24, UR4, URZ, UP1 ;  /* 0x000000ff04187287 */ /* 0x000fe20008800000 */
[----:B------:R-:W-:Y:S01]  /*4090*/  UMOV UR7, 0x40004040 ;  /* 0x4000404000077882 */ /* 0x000fe20000000000 */
[----:B------:R-:W-:Y:S02]  /*40a0*/  UMOV UR5, 0x40004040 ;  /* 0x4000404000057882 */ /* 0x000fe40000000000 */
[----:B------:R-:W-:Y:S01]  /*40b0*/  @UP0 ULEA UR4, UR24, UR26, 0x3 ;  /* 0x0000001a18040291 */ /* 0x000fe2000f8e18ff */
[----:B------:R-:W-:Y:S01]  /*40c0*/  LOP3.LUT R8, R8, UR6, RZ, 0x3c, !PT ;  /* 0x0000000608087c12 */ /* 0x000fe2000f8e3cff */
[----:B------:R-:W-:Y:S01]  /*40d0*/  ULEA UR6, UR10, UR29, 0x9 ;  /* 0x0000001d0a067291 */ /* 0x000fe2000f8e48ff */
[----:B------:R-:W-:Y:S02]  /*40e0*/  UMOV UR21, 0x40004040 ;  /* 0x4000404000157882 */ /* 0x000fe40000000000 */
[----:B-1----:R-:W-:Y:S01]  /*40f0*/  @P0 SHF.L.U32 R0, R8, 0x1f, RZ ;  /* 0x0000001f08000819 */ /* 0x002fe200000006ff */
[----:B------:R-:W-:Y:S02]  /*4100*/  UIADD3 UR20, UPT, UPT, UR6, 0x2, URZ ;  /* 0x0000000206147890 */ /* 0x000fe4000fffe0ff */
[----:B------:R-:W-:Y:S01]  /*4110*/  UIADD3 UR16, UPT, UPT, UR6, 0x4, URZ ;  /* 0x0000000406107890 */ /* 0x000fe2000fffe0ff */
[----:B------:R2:W3:Y:S01]  /*4120*/  @P0 SYNCS.PHASECHK.TRANS64.TRYWAIT P2, [UR4], R0 ;  /* 0x00000000ff0005a7 */ /* 0x0004e20008041104 */
[----:B------:R-:W-:Y:S02]  /*4130*/  ULEA UR4, UR10, UR28, 0x9 ;  /* 0x0000001c0a047291 */ /* 0x000fe4000f8e48ff */
[----:B------:R-:W-:Y:S02]  /*4140*/  UIADD3 UR12, UPT, UPT, UR6, 0x6, URZ ;  /* 0x00000006060c7890 */ /* 0x000fe4000fffe0ff */
[----:B------:R-:W-:Y:S02]  /*4150*/  UIADD3 UR18, UPT, UPT, UR4, 0x2, URZ ;  /* 0x0000000204127890 */ /* 0x000fe4000fffe0ff */
[----:B------:R-:W-:Y:S02]  /*4160*/  UIADD3 UR14, UPT, UPT, UR4, 0x4, URZ ;  /* 0x00000004040e7890 */ /* 0x000fe4000fffe0ff */
[----:B------:R-:W-:Y:S01]  /*4170*/  UIADD3 UR8, UPT, UPT, UR4, 0x6, URZ ;  /* 0x0000000604087890 */ /* 0x000fe2000fffe0ff */
[----:B------:R2:W-:Y:S01]  /*4180*/  UTCHMMA gdesc[UR4], gdesc[UR6], tmem[UR11], tmem[UR38], idesc[UR39], UP2 ;  /* 0x00ff2606040075ea */ /* 0x0005e2000900000b */
[----:B------:R-:W-:Y:S01]  /*4190*/  UPLOP3.LUT UP2, UPT, UPT, UPT, UPT, 0x80, 0x8 ;  /* 0x000000000008789c */ /* 0x000fe20003f4f070 */
[----:B------:R-:W-:Y:S01]  /*41a0*/  UMOV UR19, 0x40004040 ;  /* 0x4000404000137882 */ /* 0x000fe20000000000 */
[----:B------:R-:W-:Y:S01]  /*41b0*/  UMOV UR17, 0x40004040 ;  /* 0x4000404000117882 */ /* 0x000fe20000000000 */
[----:B------:R2:W-:Y:S01]  /*41c0*/  UTCHMMA gdesc[UR18], gdesc[UR20], tmem[UR11], tmem[UR36], idesc[UR37], UPT ;  /* 0x00ff2414120075ea */ /* 0x0005e2000b80000b */
[----:B------:R-:W-:Y:S01]  /*41d0*/  UMOV UR15, 0x40004040 ;  /* 0x40004040000f7882 */ /* 0x000fe20000000000 */
[----:B------:R-:W-:Y:S01]  /*41e0*/  UMOV UR13, 0x40004040 ;  /* 0x40004040000d7882 */ /* 0x000fe20000000000 */
[----:B------:R-:W-:Y:S01]  /*41f0*/  UMOV UR9, 0x40004040 ;  /* 0x4000404000097882 */ /* 0x000fe20000000000 */
[----:B------:R2:W-:Y:S01]  /*4200*/  UTCHMMA gdesc[UR14], gdesc[UR16], tmem[UR11], tmem[UR34], idesc[UR35], UPT ;  /* 0x00ff22100e0075ea */ /* 0x0005e2000b80000b */
[----:B------:R2:W-:Y:S01]  /*4210*/  UTCHMMA gdesc[UR8], gdesc[UR12], tmem[UR11], tmem[UR32], idesc[UR33], UPT ;  /* 0x00ff200c080075ea */ /* 0x0005e2000b80000b */
[----:B------:R2:W-:Y:S01]  /*4220*/  UTCBAR.MULTICAST [UR25], URZ, UR27 ;  /* 0x000000ff190073e9 */ /* 0x0005e2000800081b */
[----:B------:R-:W-:Y:S01]  /*4230*/  UMOV UR10, UR24 ;  /* 0x00000018000a7c82 */ /* 0x000fe20008000000 */
[----:B------:R-:W-:Y:S05]  /*4240*/  BRA.U UP3, `(.L_x_74) ;  /* 0xfffffffd03507547 */ /* 0x000fea000b83ffff */
.L_x_71:
[----:B--2---:R-:W-:Y:S01]  /*4250*/  UIADD3 UR4, UPT, UPT, UR30, 0x1, URZ ;  /* 0x000000011e047890 */ /* 0x004fe2000fffe0ff */
[C---:B------:R-:W-:Y:S01]  /*4260*/  ISETP.NE.AND P0, PT, R10.reuse, 0x2, PT ;  /* 0x000000020a00780c */ /* 0x040fe20003f05270 */
[----:B------:R-:W-:Y:S02]  /*4270*/  UIADD3 UR5, UPT, UPT, UR31, 0x120, URZ ;  /* 0x000001201f057890 */ /* 0x000fe4000fffe0ff */
[----:B------:R-:W-:Y:S01]  /*4280*/  UISETP.NE.AND UP0, UPT, UR4, 0x4, UPT ;  /* 0x000000040400788c */ /* 0x000fe2000bf05270 */
[----:B-1----:R-:W-:Y:S02]  /*4290*/  SEL R0, RZ, 0x1, P0 ;  /* 0x00000001ff007807 */ /* 0x002fe40000000000 */
[----:B------:R-:W-:Y:S01]  /*42a0*/  SEL R10, R10, RZ, P0 ;  /* 0x000000ff0a0a7207 */ /* 0x000fe20000000000 */
[----:B------:R-:W-:Y:S01]  /*42b0*/  USEL UR6, URZ, 0x1, UP0 ;  /* 0x00000001ff067887 */ /* 0x000fe20008000000 */
[----:B------:R-:W-:Y:S01]  /*42c0*/  LOP3.LUT R9, R9, R0, RZ, 0x3c, !PT ;  /* 0x0000000009097212 */ /* 0x000fe200078e3cff */
[----:B------:R-:W-:Y:S01]  /*42d0*/  USEL UR30, UR4, URZ, UP0 ;  /* 0x000000ff041e7287 */ /* 0x000fe20008000000 */
[----:B------:R1:W-:Y:S03]  /*42e0*/  UTCBAR [UR5], URZ ;  /* 0x000000ff050073e9 */ /* 0x0003e600080000ff */
[----:B------:R-:W-:Y:S01]  /*42f0*/  LOP3.LUT R11, R11, UR6, RZ, 0x3c, !PT ;  /* 0x000000060b0b7c12 */ /* 0x000fe2000f8e3cff */
[----:B------:R-:W-:Y:S07]  /*4300*/  @P1 BRA `(.L_x_75) ;  /* 0xfffffff800881947 */ /* 0x000fee000383ffff */
[----:B------:R-:W2:Y:S01]  /*4310*/  S2UR UR8, SR_CgaCtaId ;  /* 0x00000000000879c3 */ /* 0x000ea20000008800 */
[----:B------:R-:W-:Y:S01]  /*4320*/  ELECT P0, URZ, PT ;  /* 0x0000000000ff782f */ /* 0x000fe20003800000 */
[----:B------:R-:W-:Y:S01]  /*4330*/  IMAD.MOV.U32 R0, RZ, RZ, 0x1 ;  /* 0x00000001ff007424 */ /* 0x000fe200078e00ff */
[----:B------:R-:W-:Y:S01]  /*4340*/  UIADD3 UR26, UPT, UPT, UR26, 0x140, URZ ;  /* 0x000001401a1a7890 */ /* 0x000fe2000fffe0ff */
[----:B------:R-:W-:Y:S01]  /*4350*/  SHF.L.U32 R3, R11, 0x1f, RZ ;  /* 0x0000001f0b037819 */ /* 0x000fe200000006ff */
[----:B------:R-:W-:-:S03]  /*4360*/  UMOV UR4, 0x40 ;  /* 0x0000004000047882 */ /* 0x000fc60000000000 */
[----:B------:R-:W-:Y:S01]  /*4370*/  UVIRTCOUNT.DEALLOC.SMPOOL 0x80 ;  /* 0x000000800000784c */ /* 0x000fe20000000000 */
[----:B--2---:R-:W-:Y:S02]  /*4380*/  ULEA UR8, UR8, UR4, 0x18 ;  /* 0x0000000408087291 */ /* 0x004fe4000f8ec0ff */
[----:B------:R-:W-:-:S07]  /*4390*/  ULEA UR4, UR30, UR26, 0x3 ;  /* 0x0000001a1e047291 */ /* 0x000fce000f8e18ff */
[----:B------:R2:W-:Y:S02]  /*43a0*/  @P0 STS.U8 [UR8+0x1c], R0 ;  /* 0x00001c00ff000988 */ /* 0x0005e40008000008 */
[----:B------:R-:W4:Y:S02]  /*43b0*/  SYNCS.PHASECHK.TRANS64.TRYWAIT P0, [UR4], R3 ;  /* 0x00000003ff0075a7 */ /* 0x000f240008001104 */
[----:B--2-4-:R-:W-:Y:S05]  /*43c0*/  @!P0 BRA `(.L_x_76) ;  /* 0x0000004400508947 */ /* 0x014fea0003800000 */
.L_x_167:
[----:B------:R-:W-:-:S04]  /*43d0*/  UIADD3 UR4, UPT, UPT, UR30, 0x1, URZ ;  /* 0x000000011e047890 */ /* 0x000fc8000fffe0ff */
[----:B------:R-:W-:-:S04]  /*43e0*/  UISETP.NE.AND UP0, UPT, UR4, 0x4, UPT ;  /* 0x000000040400788c */ /* 0x000fc8000bf05270 */
[----:B------:R-:W-:Y:S02]  /*43f0*/  USEL UR6, URZ, 0x1, UP0 ;  /* 0x00000001ff067887 */ /* 0x000fe40008000000 */
[----:B------:R-:W-:-:S04]  /*4400*/  USEL UR4, UR4, URZ, UP0 ;  /* 0x000000ff04047287 */ /* 0x000fc80008000000 */
[----:B-1----:R-:W-:Y:S01]  /*4410*/  ULEA UR5, UR4, UR26, 0x3 ;  /* 0x0000001a04057291 */ /* 0x002fe2000f8e18ff */
[----:B------:R-:W-:-:S04]  /*4420*/  LOP3.LUT R2, R11, UR6, RZ, 0x3c, !PT ;  /* 0x000000060b027c12 */ /* 0x000fc8000f8e3cff */
[----:B--2---:R-:W-:-:S04]  /*4430*/  SHF.L.U32 R3, R2, 0x1f, RZ ;  /* 0x0000001f02037819 */ /* 0x004fc800000006ff */
[----:B------:R-:W1:Y:S02]  /*4440*/  SYNCS.PHASECHK.TRANS64.TRYWAIT P0, [UR5], R3 ;  /* 0x00000003ff0075a7 */ /* 0x000e640008001105 */
[----:B-1----:R-:W-:Y:S05]  /*4450*/  @!P0 BRA `(.L_x_77) ;  /* 0x0000004400448947 */ /* 0x002fea0003800000 */
.L_x_169:
        /* <DEDUP_REMOVED lines=9> */
.L_x_171:
[----:B------:R-:W-:-:S04]  /*44f0*/  UIADD3 UR4, UPT, UPT, UR4, 0x1, URZ ;  /* 0x0000000104047890 */ /* 0x000fc8000fffe0ff */
[----:B------:R-:W-:-:S04]  /*4500*/  UISETP.NE.AND UP0, UPT, UR4, 0x4, UPT ;  /* 0x000000040400788c */ /* 0x000fc8000bf05270 */
[----:B------:R-:W-:Y:S02]  /*4510*/  USEL UR5, URZ, 0x1, UP0 ;  /* 0x00000001ff057887 */ /* 0x000fe40008000000 */
[----:B------:R-:W-:-:S04]  /*4520*/  USEL UR4, UR4, URZ, UP0 ;  /* 0x000000ff04047287 */ /* 0x000fc80008000000 */
[----:B------:R-:W-:Y:S01]  /*4530*/  ULEA UR4, UR4, UR26, 0x3 ;  /* 0x0000001a04047291 */ /* 0x000fe2000f8e18ff */
[----:B-1----:R-:W-:-:S04]  /*4540*/  LOP3.LUT R3, R2, UR5, RZ, 0x3c, !PT ;  /* 0x0000000502037c12 */ /* 0x002fc8000f8e3cff */
[----:B------:R-:W-:-:S04]  /*4550*/  SHF.L.U32 R3, R3, 0x1f, RZ ;  /* 0x0000001f03037819 */ /* 0x000fc800000006ff */
[----:B------:R-:W1:Y:S02]  /*4560*/  SYNCS.PHASECHK.TRANS64.TRYWAIT P0, [UR4], R3 ;  /* 0x00000003ff0075a7 */ /* 0x000e640008001104 */
[----:B-1----:R-:W-:Y:S05]  /*4570*/  @!P0 BRA `(.L_x_79) ;  /* 0x00000044002c8947 */ /* 0x002fea0003800000 */
.L_x_173:
[----:B------:R-:W-:Y:S01]  /*4580*/  NOP ;  /* 0x0000000000007918 */ /* 0x000fe20000000000 */
[----:B-1----:R-:W1:Y:S01]  /*4590*/  LDS R0, [UR8+0x14] ;  /* 0x00001408ff007984 */ /* 0x002e620008000800 */
[----:B------:R-:W-:Y:S01]  /*45a0*/  ULOP3.LUT UR4, UR42, 0xffff, URZ, 0xc0, !UPT ;  /* 0x0000ffff2a047892 */ /* 0x000fe2000f8ec0ff */
[----:B------:R-:W-:Y:S01]  /*45b0*/  UMOV UR5, 0xffff ;  /* 0x0000ffff00057882 */ /* 0x000fe20000000000 */
[----:B------:R-:W-:Y:S02]  /*45c0*/  UMOV UR6, 0x1 ;  /* 0x0000000100067882 */ /* 0x000fe40000000000 */
[----:B------:R-:W-:-:S04]  /*45d0*/  USHF.R.U32.HI UR4, URZ, 0x5, UR4 ;  /* 0x00000005ff047899 */ /* 0x000fc80008011604 */
[----:B------:R-:W-:Y:S02]  /*45e0*/  USHF.L.U32 UR5, UR5, UR4, URZ ;  /* 0x0000000405057299 */ /* 0x000fe400080006ff */
[----:B------:R-:W-:-:S04]  /*45f0*/  USHF.L.U32 UR4, UR6, UR4, URZ ;  /* 0x0000000406047299 */ /* 0x000fc800080006ff */
[----:B-1----:R-:W-:-:S04]  /*4600*/  LOP3.LUT R0, R0, UR5, RZ, 0xc0, !PT ;  /* 0x0000000500007c12 */ /* 0x002fc8000f8ec0ff */
[----:B------:R-:W-:-:S13]  /*4610*/  ISETP.NE.AND P0, PT, R0, UR5, PT ;  /* 0x0000000500007c0c */ /* 0x000fda000bf05270 */
[----:B------:R-:W-:Y:S05]  /*4620*/  @P0 BRA `(.L_x_80) ;  /* 0x0000000000580947 */ /* 0x000fea0003800000 */
[----:B------:R-:W1:Y:S02]  /*4630*/  LDS R0, [UR8+0x18] ;  /* 0x00001808ff007984 */ /* 0x000e640008000800 */
[----:B-1----:R-:W-:-:S04]  /*4640*/  LOP3.LUT R0, R0, UR4, RZ, 0xc0, !PT ;  /* 0x0000000400007c12 */ /* 0x002fc8000f8ec0ff */
[----:B------:R-:W-:-:S13]  /*4650*/  ISETP.NE.AND P0, PT, R0, UR4, PT ;  /* 0x0000000400007c0c */ /* 0x000fda000bf05270 */
[----:B------:R-:W-:Y:S05]  /*4660*/  @P0 BRA `(.L_x_81) ;  /* 0x00000000003c0947 */ /* 0x000fea0003800000 */
[----:B------:R-:W1:Y:S01]  /*4670*/  S2R R2, SR_LANEID ;  /* 0x0000000000027919 */ /* 0x000e620000000000 */
[----:B------:R-:W-:Y:S01]  /*4680*/  ULOP3.LUT UR5, URZ, UR5, URZ, 0x33, !UPT ;  /* 0x00000005ff057292 */ /* 0x000fe2000f8e33ff */
[----:B------:R-:W-:Y:S01]  /*4690*/  LOP3.LUT R4, RZ, UR4, RZ, 0x33, !PT ;  /* 0x00000004ff047c12 */ /* 0x000fe2000f8e33ff */
[----:B------:R-:W-:Y:S02]  /*46a0*/  VOTEU.ANY UR4, UPT, PT ;  /* 0x0000000000047886 */ /* 0x000fe400038e0100 */
[----:B------:R-:W-:Y:S01]  /*46b0*/  UFLO.U32 UR4, UR4 ;  /* 0x00000004000472bd */ /* 0x000fe200080e0000 */
[----:B------:R-:W2:Y:S01]  /*46c0*/  REDUX UR6, R4 ;  /* 0x00000000040673c4 */ /* 0x000ea20000000000 */
[----:B------:R-:W-:-:S06]  /*46d0*/  IMAD.U32 R0, RZ, RZ, UR5 ;  /* 0x00000005ff007e24 */ /* 0x000fcc000f8e00ff */
[----:B------:R4:W-:Y:S01]  /*46e0*/  UTCATOMSWS.AND URZ, UR5 ;  /* 0x0000000500ff79e3 */ /* 0x0009e20008000000 */
[----:B------:R-:W3:Y:S01]  /*46f0*/  REDUX UR7, R0 ;  /* 0x00000000000773c4 */ /* 0x000ee20000000000 */
[----:B-1----:R-:W-:Y:S01]  /*4700*/  ISETP.EQ.U32.AND P0, PT, R2, UR4, PT ;  /* 0x0000000402007c0c */ /* 0x002fe2000bf02070 */
[----:B--2---:R-:W-:Y:S01]  /*4710*/  IMAD.U32 R2, RZ, RZ, UR6 ;  /* 0x00000006ff027e24 */ /* 0x004fe2000f8e00ff */
[----:B---3--:R-:W-:-:S11]  /*4720*/  MOV R3, UR7 ;  /* 0x0000000700037c02 */ /* 0x008fd60008000f00 */
[----:B------:R4:W-:Y:S04]  /*4730*/  @P0 ATOMS.AND RZ, [UR8+0x14], R3 ;  /* 0x00001403ffff098c */ /* 0x0009e8000a800008 */
[----:B------:R4:W-:Y:S01]  /*4740*/  @P0 ATOMS.AND RZ, [UR8+0x18], R2 ;  /* 0x00001802ffff098c */ /* 0x0009e2000a800008 */
[----:B------:R-:W-:Y:S05]  /*4750*/  BRA `(.L_x_82) ;  /* 0x0000000000147947 */ /* 0x000fea0003800000 */
.L_x_81:
[----:B------:R-:W-:Y:S02]  /*4760*/  MOV R2, 0x4780 ;  /* 0x0000478000027802 */ /* 0x000fe40000000f00 */
[----:B---3-5:R-:W-:Y:S05]  /*4770*/  CALL.REL.NOINC `($__internal_0_$__cuda_sm10x_tcgen05_guardrail_trap_col_being_dealloced_not_returned_by_alloc) ;  /* 0x0000004400a07944 */ /* 0x028fea0003c00000 */
[----:B------:R-:W-:Y:S05]  /*4780*/  BRA `(.L_x_82) ;  /* 0x0000000000087947 */ /* 0x000fea0003800000 */
.L_x_80:
[----:B------:R-:W-:Y:S02]  /*4790*/  MOV R2, 0x47b0 ;  /* 0x000047b000027802 */ /* 0x000fe40000000f00 */
[----:B---3-5:R-:W-:Y:S05]  /*47a0*/  CALL.REL.NOINC `($__internal_2_$__cuda_sm10x_tcgen05_guardrail_trap_unallocated_columns_being_dealloced) ;  /* 0x0000004400ac7944 */ /* 0x028fea0003c00000 */
.L_x_82:
[----:B------:R-:W-:Y:S01]  /*47b0*/  NOP ;  /* 0x0000000000007918 */ /* 0x000fe20000000000 */
[----:B----4-:R-:W-:Y:S05]  /*47c0*/  EXIT ;  /* 0x000000000000794d */ /* 0x010fea0003800000 */
.L_x_64:
[----:B------:R-:W-:-:S09]  /*47d0*/  UISETP.NE.OR UP0, UPT, UR20, 0x3, !UP3 ;  /* 0x000000031400788c */ /* 0x000fd2000df05670 */
[----:B------:R-:W-:Y:S05]  /*47e0*/  BRA.U UP0, `(.L_x_83) ;  /* 0x0000000d00f07547 */ /* 0x000fea000b800000 */
[----:B------:R-:W1:Y:S01]  /*47f0*/  LDCU UR27, c[0x0][0x370] ;  /* 0x00006e00ff1b77ac */ /* 0x000e620008000800 */
[----:B------:R-:W2:Y:S01]  /*4800*/  LDC.64 R16, c[0x0][0x348] ;  /* 0x0000d200ff107b82 */ /* 0x000ea20000000a00 */
[----:B------:R-:W-:Y:S02]  /*4810*/  HFMA2 R13, -RZ, RZ, 0, 0 ;  /* 0x00000000ff0d7431 */ /* 0x000fe400000001ff */
[----:B------:R-:W-:Y:S01]  /*4820*/  IMAD.MOV.U32 R15, RZ, RZ, 0x1 ;  /* 0x00000001ff0f7424 */ /* 0x000fe200078e00ff */
[----:B------:R-:W1:Y:S01]  /*4830*/  LDCU.128 UR44, c[0x0][0xb10] ;  /* 0x00016200ff2c77ac */ /* 0x000e620008000c00 */
[----:B------:R-:W-:Y:S01]  /*4840*/  IMAD.MOV.U32 R14, RZ, RZ, RZ ;  /* 0x000000ffff0e7224 */ /* 0x000fe200078e00ff */
[----:B------:R-:W-:Y:S01]  /*4850*/  MOV R7, 0x2000 ;  /* 0x0000200000077802 */ /* 0x000fe20000000f00 */
[----:B------:R-:W3:Y:S01]  /*4860*/  LDCU UR26, c[0x0][0x374] ;  /* 0x00006e80ff1a77ac */ /* 0x000ee20008000800 */
[----:B------:R-:W4:Y:S01]  /*4870*/  LDC.64 R2, c[0x0][0x888] ;  /* 0x00022200ff027b82 */ /* 0x000f220000000a00 */
[----:B------:R-:W3:Y:S01]  /*4880*/  LDCU UR15, c[0x0][0xb0c] ;  /* 0x00016180ff0f77ac */ /* 0x000ee20008000800 */
[----:B------:R-:W3:Y:S06]  /*4890*/  LDCU UR31, c[0x0][0xb20] ;  /* 0x00016400ff1f77ac */ /* 0x000eec0008000800 */
[----:B------:R-:W2:Y:S01]  /*48a0*/  LDC.64 R4, c[0x0][0x890] ;  /* 0x00022400ff047b82 */ /* 0x000ea20000000a00 */
[----:B------:R-:W3:Y:S01]  /*48b0*/  LDCU UR4, c[0x0][0xb30] ;  /* 0x00016600ff0477ac */ /* 0x000ee20008000800 */
[----:B-1----:R-:W-:-:S02]  /*48c0*/  UIMAD.WIDE.U32 UR6, UR27, UR44, URZ ;  /* 0x0000002c1b0672a5 */ /* 0x002fc4000f8e00ff */
[----:B---3--:R-:W-:Y:S01]  /*48d0*/  UIMAD.WIDE.U32 UR8, UR26, UR47, URZ ;  /* 0x0000002f1a0872a5 */ /* 0x008fe2000f8e00ff */
[----:B------:R-:W-:Y:S01]  /*48e0*/  UMOV UR24, 0x400 ;  /* 0x0000040000187882 */ /* 0x000fe20000000000 */
[----:B------:R-:W-:-:S03]  /*48f0*/  UPLOP3.LUT UP3, UPT, UPT, UPT, UPT, 0x40, 0x4 ;  /* 0x000000000004789c */ /* 0x000fc60003f6e870 */
[----:B------:R-:W-:Y:S01]  /*4900*/  UMOV UR6, UR7 ;  /* 0x0000000700067c82 */ /* 0x000fe20008000000 */
[----:B------:R-:W-:Y:S01]  /*4910*/  UISETP.GE.AND UP0, UPT, UR40, 0x1, UPT ;  /* 0x000000012800788c */ /* 0x000fe2000bf06270 */
[----:B------:R-:W-:Y:S01]  /*4920*/  UMOV UR28, UR9 ;  /* 0x00000009001c7c82 */ /* 0x000fe20008000000 */
[----:B------:R-:W-:Y:S01]  /*4930*/  UISETP.NE.AND UP4, UPT, UR40, 0x1, UPT ;  /* 0x000000012800788c */ /* 0x000fe2000bf85270 */
[----:B------:R-:W1:Y:S01]  /*4940*/  LDCU.64 UR16, c[0x0][0xb28] ;  /* 0x00016500ff1077ac */ /* 0x000e620008000a00 */
[----:B------:R-:W-:Y:S02]  /*4950*/  ULEA UR24, UR54, UR24, 0x18 ;  /* 0x0000001836187291 */ /* 0x000fe4000f8ec0ff */
[----:B------:R-:W-:Y:S02]  /*4960*/  UISETP.NE.AND UP6, UPT, UR15, 0x1, UPT ;  /* 0x000000010f00788c */ /* 0x000fe4000bfc5270 */
[----:B------:R-:W-:Y:S02]  /*4970*/  UISETP.NE.AND UP5, UPT, UR46, 0x1, UPT ;  /* 0x000000012e00788c */ /* 0x000fe4000bfa5270 */
[----:B------:R-:W-:-:S02]  /*4980*/  USHF.R.U32.HI UR30, URZ, UR45, UR6 ;  /* 0x0000002dff1e7299 */ /* 0x000fc40008011606 */
[----:B------:R-:W-:Y:S02]  /*4990*/  USHF.R.U32.HI UR28, URZ, UR31, UR28 ;  /* 0x0000001fff1c7299 */ /* 0x000fe4000801161c */
[----:B------:R-:W-:Y:S01]  /*49a0*/  UISETP.NE.AND UP2, UPT, UR4, 0x1, UPT ;  /* 0x000000010400788c */ /* 0x000fe2000bf45270 */
[----:B------:R-:W-:-:S10]  /*49b0*/  UMOV UR12, URZ ;  /* 0x000000ff000c7c82 */ /* 0x000fd40008000000 */
.L_x_92:
[C---:B------:R-:W-:Y:S02]  /*49c0*/  LEA R12, R14.reuse, UR24, 0x3 ;  /* 0x000000180e0c7c11 */ /* 0x040fe4000f8e18ff */
[----:B------:R-:W-:Y:S02]  /*49d0*/  SHF.L.U32 R9, R13, 0x1f, RZ ;  /* 0x0000001f0d097819 */ /* 0x000fe400000006ff */
[----:B------:R-:W-:Y:S02]  /*49e0*/  LEA R10, R14, UR24, 0x4 ;  /* 0x000000180e0a7c11 */ /* 0x000fe4000f8e20ff */
[----:B---3--:R-:W3:Y:S02]  /*49f0*/  SYNCS.PHASECHK.TRANS64.TRYWAIT P0, [R12+URZ+0x100], R9 ;  /* 0x000100090c0075a7 */ /* 0x008ee400080011ff */
[----:B---3--:R-:W-:Y:S05]  /*4a00*/  @!P0 BRA `(.L_x_84) ;  /* 0x0000004000208947 */ /* 0x008fea0003800000 */
.L_x_174:
[----:B---3--:R-:W3:Y:S01]  /*4a10*/  LDS.128 R8, [R10+0x190] ;  /* 0x000190000a087984 */ /* 0x008ee20000000c00 */
[----:B------:R-:W-:Y:S01]  /*4a20*/  UISETP.GE.AND UP0, UPT, UR40, 0x1, UPT ;  /* 0x000000012800788c */ /* 0x000fe2000bf06270 */
[----:B------:R-:W-:Y:S01]  /*4a30*/  @!PT LDS RZ, [RZ] ;  /* 0x00000000fffff984 */ /* 0x000fe20000000800 */
[----:B------:R-:W-:Y:S01]  /*4a40*/  @!PT LDS RZ, [RZ] ;  /* 0x00000000fffff984 */ /* 0x000fe20000000800 */
[----:B------:R-:W-:Y:S01]  /*4a50*/  @!PT LDS RZ, [RZ] ;  /* 0x00000000fffff984 */ /* 0x000fe20000000800 */
[----:B------:R-:W-:Y:S01]  /*4a60*/  @!PT LDS RZ, [RZ] ;  /* 0x00000000fffff984 */ /* 0x000fe20000000800 */
[----:B------:R1:W-:Y:S06]  /*4a70*/  MEMBAR.ALL.CTA ;  /* 0x0000000000007992 */ /* 0x0003ec0000008000 */
[----:B-1----:R-:W1:Y:S01]  /*4a80*/  FENCE.VIEW.ASYNC.S ;  /* 0x00000000000073c6 */ /* 0x002e620000000000 */
[----:B---3--:R-:W-:Y:S11]  /*4a90*/  LOP3.LUT P0, RZ, R10, 0x1, RZ, 0xc0, !PT ;  /* 0x000000010aff7812 */ /* 0x008ff6000780c0ff */
[----:B------:R-:W-:Y:S02]  /*4aa0*/  @!UPT UIADD3 URZ, UPT, UPT, URZ, URZ, URZ ;  /* 0x000000fffffff290 */ /* 0x000fe4000fffe0ff */
[----:B-1----:R-:W-:Y:S01]  /*4ab0*/  VOTEU.ANY UP1, P0 ;  /* 0x0000000000ff7886 */ /* 0x002fe20000020100 */
[----:B------:R-:W-:Y:S11]  /*4ac0*/  PLOP3.LUT P0, PT, PT, PT, UP1, 0x80, 0x8 ;  /* 0x000000000008781c */ /* 0x000ff60003f0f018 */
[----:B------:R-:W-:Y:S02]  /*4ad0*/  @!UPT UIADD3 URZ, UPT, UPT, URZ, URZ, URZ ;  /* 0x000000fffffff290 */ /* 0x000fe4000fffe0ff */
[----:B------:R-:W-:Y:S02]  /*4ae0*/  @P0 SHF.R.U32.HI R0, RZ, 0x10, R9 ;  /* 0x00000010ff000819 */ /* 0x000fe40000011609 */
[----:B------:R-:W-:Y:S02]  /*4af0*/  @P0 MOV R6, R8 ;  /* 0x0000000800060202 */ /* 0x000fe40000000f00 */
[----:B------:R-:W-:Y:S01]  /*4b00*/  @P0 R2UR UR4, R0 ;  /* 0x00000000000402ca */ /* 0x000fe200000e0000 */
[----:B------:R-:W-:Y:S01]  /*4b10*/  VIADD R0, R12, 0x110 ;  /* 0x000001100c007836 */ /* 0x000fe20000000000 */
[----:B------:R-:W-:Y:S02]  /*4b20*/  @P0 LOP3.LUT R8, R9, 0xffff, RZ, 0xc0, !PT ;  /* 0x0000ffff09080812 */ /* 0x000fe400078ec0ff */
[----:B------:R-:W-:Y:S02]  /*4b30*/  @P0 R2UR UR6, R6 ;  /* 0x00000000060602ca */ /* 0x000fe400000e0000 */
[----:B------:R-:W-:Y:S02]  /*4b40*/  PRMT R0, RZ, 0x654, R0 ;  /* 0x00000654ff007816 */ /* 0x000fe40000000000 */
[----:B------:R-:W-:Y:S02]  /*4b50*/  @P0 R2UR UR5, R8 ;  /* 0x00000000080502ca */ /* 0x000fe400000e0000 */
[----:B------:R1:W-:Y:S03]  /*4b60*/  SYNCS.ARRIVE.TRANS64.RED.A1T0 RZ, [R0+URZ], RZ ;  /* 0x000000ff00ff79a7 */ /* 0x0003e600081004ff */
[----:B------:R-:W-:Y:S04]  /*4b70*/  @UP1 UMOV UR25, UR4 ;  /* 0x0000000400191c82 */ /* 0x000fe80008000000 */
[----:B------:R-:W-:Y:S04]  /*4b80*/  @UP1 UMOV UR14, UR6 ;  /* 0x00000006000e1c82 */ /* 0x000fe80008000000 */
[----:B------:R-:W-:Y:S01]  /*4b90*/  @UP1 UMOV UR13, UR5 ;  /* 0x00000005000d1c82 */ /* 0x000fe20008000000 */
[----:B------:R-:W-:Y:S05]  /*4ba0*/  BRA.U !UP0, `(.L_x_85) ;  /* 0x0000000108a47547 */ /* 0x000fea000b800000 */
[----:B------:R-:W-:Y:S02]  /*4bb0*/  UIMAD.WIDE.U32 UR8, UR13, UR47, URZ ;  /* 0x0000002f0d0872a5 */ /* 0x000fe4000f8e00ff */
[----:B------:R-:W-:Y:S02]  /*4bc0*/  UIMAD.WIDE.U32 UR10, UR14, UR44, URZ ;  /* 0x0000002c0e0a72a5 */ /* 0x000fe4000f8e00ff */
[----:B------:R-:W-:Y:S02]  /*4bd0*/  USEL UR4, UR26, UR28, !UP5 ;  /* 0x0000001c1a047287 */ /* 0x000fe4000e800000 */
[----:B------:R-:W-:Y:S02]  /*4be0*/  USEL UR7, UR27, UR30, !UP6 ;  /* 0x0000001e1b077287 */ /* 0x000fe4000f000000 */
[----:B------:R-:W-:Y:S02]  /*4bf0*/  UIMAD.WIDE.U32 UR18, UR4, UR16, URZ ;  /* 0x00000010041272a5 */ /* 0x000fe4000f8e00ff */
[----:B------:R-:W-:Y:S01]  /*4c00*/  UIMAD.WIDE.U32 UR20, UR7, UR16, URZ ;  /* 0x00000010071472a5 */ /* 0x000fe2000f8e00ff */
[----:B------:R-:W-:Y:S02]  /*4c10*/  UMOV UR5, UR9 ;  /* 0x0000000900057c82 */ /* 0x000fe40008000000 */
[----:B------:R-:W-:Y:S03]  /*4c20*/  USHF.R.U32.HI UR6, URZ, UR31, UR5 ;  /* 0x0000001fff067299 */ /* 0x000fe60008011605 */
[----:B------:R-:W-:Y:S01]  /*4c30*/  UMOV UR5, UR11 ;  /* 0x0000000b00057c82 */ /* 0x000fe20008000000 */
[----:B------:R-:W-:Y:S02]  /*4c40*/  USEL UR6, UR13, UR6, !UP5 ;  /* 0x000000060d067287 */ /* 0x000fe4000e800000 */
[----:B------:R-:W-:Y:S02]  /*4c50*/  USHF.R.U32.HI UR8, URZ, UR45, UR5 ;  /* 0x0000002dff087299 */ /* 0x000fe40008011605 */
[----:B------:R-:W-:Y:S01]  /*4c60*/  UIMAD.WIDE.U32 UR10, UR6, UR16, URZ ;  /* 0x00000010060a72a5 */ /* 0x000fe2000f8e00ff */
[----:B------:R-:W-:Y:S02]  /*4c70*/  UMOV UR5, UR19 ;  /* 0x0000001300057c82 */ /* 0x000fe40008000000 */
[----:B------:R-:W-:Y:S03]  /*4c80*/  @UP4 USHF.R.U32.HI UR4, URZ, UR17, UR5 ;  /* 0x00000011ff044299 */ /* 0x000fe60008011605 */
[----:B------:R-:W-:Y:S01]  /*4c90*/  UMOV UR5, UR21 ;  /* 0x0000001500057c82 */ /* 0x000fe20008000000 */
[----:B------:R-:W-:Y:S02]  /*4ca0*/  UIMAD UR4, UR40, UR4, URZ ;  /* 0x00000004280472a4 */ /* 0x000fe4000f8e02ff */
[----:B------:R-:W-:Y:S02]  /*4cb0*/  @UP4 USHF.R.U32.HI UR7, URZ, UR17, UR5 ;  /* 0x00000011ff074299 */ /* 0x000fe40008011605 */
[----:B------:R-:W-:Y:S02]  /*4cc0*/  USEL UR5, UR14, UR8, !UP6 ;  /* 0x000000080e057287 */ /* 0x000fe4000f000000 */
[----:B------:R-:W-:Y:S02]  /*4cd0*/  UIMAD UR8, UR40, UR7, URZ ;  /* 0x00000007280872a4 */ /* 0x000fe4000f8e02ff */
[----:B------:R-:W-:Y:S03]  /*4ce0*/  UISETP.GE.AND UP0, UPT, UR6, UR4, UPT ;  /* 0x000000040600728c */ /* 0x000fe6000bf06270 */
[----:B------:R-:W-:Y:S01]  /*4cf0*/  UMOV UR4, UR11 ;  /* 0x0000000b00047c82 */ /* 0x000fe20008000000 */
[----:B------:R-:W-:Y:S02]  /*4d00*/  UISETP.GE.OR UP0, UPT, UR5, UR8, UP0 ;  /* 0x000000080500728c */ /* 0x000fe40008706670 */
[----:B------:R-:W-:Y:S02]  /*4d10*/  USHF.R.U32.HI UR4, URZ, UR17, UR4 ;  /* 0x00000011ff047299 */ /* 0x000fe40008011604 */
[----:B------:R-:W-:Y:S02]  /*4d20*/  UIMAD.WIDE.U32 UR8, UR5, UR16, URZ ;  /* 0x00000010050872a5 */ /* 0x000fe4000f8e00ff */
[----:B------:R-:W-:Y:S04]  /*4d30*/  USEL UR10, UR6, UR4, !UP4 ;  /* 0x00000004060a7287 */ /* 0x000fe8000e000000 */
[----:B------:R-:W-:Y:S01]  /*4d40*/  UIADD3 UR11, UPT, UPT, -UR10, URZ, URZ ;  /* 0x000000ff0a0b7290 */ /* 0x000fe2000fffe1ff */
[----:B------:R-:W-:Y:S02]  /*4d50*/  @!UP0 UMOV UR4, UR9 ;  /* 0x0000000900048c82 */ /* 0x000fe40008000000 */
[----:B------:R-:W-:Y:S02]  /*4d60*/  @!UP0 USHF.R.U32.HI UR4, URZ, UR17, UR4 ;  /* 0x00000011ff048299 */ /* 0x000fe40008011604 */
[----:B------:R-:W-:Y:S02]  /*4d70*/  UIMAD UR8, UR40, UR11, UR6 ;  /* 0x0000000b280872a4 */ /* 0x000fe4000f8e0206 */
[----:B------:R-:W-:Y:S04]  /*4d80*/  @!UP0 USEL UR4, UR5, UR4, !UP4 ;  /* 0x0000000405048287 */ /* 0x000fe8000e000000 */
[----:B------:R-:W-:Y:S02]  /*4d90*/  @!UP0 UIMAD UR8, UR7, UR8, UR4 ;  /* 0x00000008070882a4 */ /* 0x000fe4000f8e0204 */
[----:B------:R-:W-:Y:S02]  /*4da0*/  @!UP0 UIADD3 UR9, UPT, UPT, UR10, -UR4, URZ ;  /* 0x800000040a098290 */ /* 0x000fe4000fffe0ff */
[----:B------:R-:W-:Y:S02]  /*4db0*/  UIADD3 UR4, UPT, UPT, -UR5, URZ, URZ ;  /* 0x000000ff05047290 */ /* 0x000fe4000fffe1ff */
[----:B------:R-:W-:Y:S02]  /*4dc0*/  UIADD3 UR7, UPT, UPT, -UR6, URZ, URZ ;  /* 0x000000ff06077290 */ /* 0x000fe4000fffe1ff */
[----:B------:R-:W-:Y:S02]  /*4dd0*/  @!UP0 UIMAD UR6, UR9, UR40, UR5 ;  /* 0x00000028090682a4 */ /* 0x000fe4000f8e0205 */
[----:B------:R-:W-:Y:S02]  /*4de0*/  UIMAD UR14, UR15, UR4, UR14 ;  /* 0x000000040f0e72a4 */ /* 0x000fe4000f8e020e */
[----:B------:R-:W-:Y:S01]  /*4df0*/  UIMAD UR13, UR46, UR7, UR13 ;  /* 0x000000072e0d72a4 */ /* 0x000fe2000f8e020d */
[----:B------:R-:W-:Y:S02]  /*4e00*/  @!UP0 UMOV UR5, UR8 ;  /* 0x0000000800058c82 */ /* 0x000fe40008000000 */
[----:B------:R-:W-:Y:S02]  /*4e10*/  UIMAD UR14, UR5, UR15, UR14 ;  /* 0x0000000f050e72a4 */ /* 0x000fe4000f8e020e */
[----:B------:R-:W-:Y:S11]  /*4e20*/  UIMAD UR13, UR6, UR46, UR13 ;  /* 0x0000002e060d72a4 */ /* 0x000ff6000f8e020d */
[----:B------:R-:W-:Y:S01]  /*4e30*/  @!UPT UIADD3 URZ, UPT, UPT, URZ, URZ, URZ ;  /* 0x000000fffffff290 */ /* 0x000fe2000fffe0ff */
.L_x_85:
[----:B------:R-:W3:Y:S01]  /*4e40*/  @!UP2 LDCU.128 UR20, c[0x0][0xb10] ;  /* 0x00016200ff14a7ac */ /* 0x000ee20008000c00 */
[C---:B--2---:R-:W-:Y:S02]  /*4e50*/  ISETP.NE.U32.AND P1, PT, R4.reuse, RZ, PT ;  /* 0x000000ff0400720c */ /* 0x044fe40003f25070 */
[----:B------:R-:W-:Y:S02]  /*4e60*/  ISETP.NE.U32.AND P0, PT, R4, RZ, PT ;  /* 0x000000ff0400720c */ /* 0x000fe40003f05070 */
[C---:B------:R-:W-:Y:S02]  /*4e70*/  ISETP.NE.AND.EX P1, PT, R5.reuse, RZ, PT, P1 ;  /* 0x000000ff0500720c */ /* 0x040fe40003f25310 */
[----:B------:R-:W-:Y:S01]  /*4e80*/  ISETP.NE.AND.EX P0, PT, R5, RZ, PT, P0 ;  /* 0x000000ff0500720c */ /* 0x000fe20003f05300 */
[----:B------:R-:W2:Y:S01]  /*4e90*/  @!UP2 LDCU UR5, c[0x0][0xb0c] ;  /* 0x00016180ff05a7ac */ /* 0x000ea20008000800 */
[----:B------:R-:W-:Y:S02]  /*4ea0*/  USHF.L.U32 UR11, UR29, 0x6, URZ ;  /* 0x000000061d0b7899 */ /* 0x000fe400080006ff */
[----:B------:R-:W-:Y:S02]  /*4eb0*/  USHF.L.U32 UR10, UR32, 0x6, URZ ;  /* 0x00000006200a7899 */ /* 0x000fe400080006ff */
[----:B---3--:R-:W-:Y:S07]  /*4ec0*/  UIMAD.WIDE.U32 UR6, UR14, UR20, URZ ;  /* 0x000000140e0672a5 */ /* 0x008fee000f8e00ff */
[----:B------:R-:W-:Y:S01]  /*4ed0*/  @!UP2 UMOV UR4, UR7 ;  /* 0x000000070004ac82 */ /* 0x000fe20008000000 */
[----:B--2---:R-:W-:Y:S02]  /*4ee0*/  @!UP2 UISETP.NE.AND UP0, UPT, UR5, 0x1, UPT ;  /* 0x000000010500a88c */ /* 0x004fe4000bf05270 */
[----:B------:R-:W-:Y:S02]  /*4ef0*/  @!UP2 USHF.R.U32.HI UR4, URZ, UR21, UR4 ;  /* 0x00000015ff04a299 */ /* 0x000fe40008011604 */
[----:B------:R-:W-:Y:S02]  /*4f00*/  UIMAD.WIDE.U32 UR6, UR13, UR23, URZ ;  /* 0x000000170d0672a5 */ /* 0x000fe4000f8e00ff */
[----:B------:R-:W-:Y:S02]  /*4f10*/  @!UP2 USEL UR8, UR14, UR4, !UP0 ;  /* 0x000000040e08a287 */ /* 0x000fe4000c000000 */
[----:B------:R-:W-:Y:S03]  /*4f20*/  @!UP2 UISETP.NE.AND UP0, UPT, UR22, 0x1, UPT ;  /* 0x000000011600a88c */ /* 0x000fe6000bf05270 */
[----:B------:R-:W-:Y:S02]  /*4f30*/  @!UP2 UMOV UR6, UR7 ;  /* 0x000000070006ac82 */ /* 0x000fe40008000000 */
[----:B------:R-:W2:Y:S02]  /*4f40*/  @!UP2 LDCU UR4, c[0x0][0xb20] ;  /* 0x00016400ff04a7ac */ /* 0x000ea40008000800 */
[----:B--2---:R-:W-:Y:S04]  /*4f50*/  @!UP2 USHF.R.U32.HI UR6, URZ, UR4, UR6 ;  /* 0x00000004ff06a299 */ /* 0x004fe80008011606 */
[----:B------:R-:W-:Y:S04]  /*4f60*/  @!UP2 USEL UR6, UR13, UR6, !UP0 ;  /* 0x000000060d06a287 */ /* 0x000fe8000c000000 */
[----:B------:R-:W-:Y:S02]  /*4f70*/  @!UP2 UIADD3 UR4, UPT, UPT, -UR8, UR6, URZ ;  /* 0x000000060804a290 */ /* 0x000fe4000fffe1ff */
[----:B------:R-:W-:Y:S02]  /*4f80*/  @!UP2 UIADD3 UR6, UPT, UPT, UR8, -UR6, URZ ;  /* 0x800000060806a290 */ /* 0x000fe4000fffe0ff */
[----:B------:R-:W-:Y:S02]  /*4f90*/  @!UP2 UIMAD UR14, UR4, UR5, UR14 ;  /* 0x00000005040ea2a4 */ /* 0x000fe4000f8e020e */
[----:B------:R-:W-:Y:S01]  /*4fa0*/  @!UP2 UIMAD UR13, UR6, UR22, UR13 ;  /* 0x00000016060da2a4 */ /* 0x000fe2000f8e020d */
[----:B------:R-:W-:Y:S11]  /*4fb0*/  BRA.U UP3, `(.L_x_86) ;  /* 0x0000000103107547 */ /* 0x000ff6000b800000 */
[----:B-1----:R-:W-:Y:S04]  /*4fc0*/  MOV R0, UR33 ;  /* 0x0000002100007c02 */ /* 0x002fe80008000f00 */
[----:B------:R-:W-:Y:S04]  /*4fd0*/  SHF.L.U32 R9, R0, 0x1f, RZ ;  /* 0x0000001f00097819 */ /* 0x000fe800000006ff */
[----:B------:R-:W1:Y:S02]  /*4fe0*/  SYNCS.PHASECHK.TRANS64.TRYWAIT P2, [UR24+0xf8], R9 ;  /* 0x0000f809ff0075a7 */ /* 0x000e640008041118 */
[----:B-1----:R-:W-:Y:S05]  /*4ff0*/  @!P2 BRA `(.L_x_87) ;  /* 0x0000003800b8a947 */ /* 0x002fea0003800000 */
.L_x_86:
[----:B------:R-:W-:Y:S05]  /*5000*/  @!P1 BRA `(.L_x_88) ;  /* 0x0000000000309947 */ /* 0x000fea0003800000 */
[----:B----4-:R-:W-:Y:S01]  /*5010*/  ISETP.NE.U32.AND P1, PT, R2, RZ, PT ;  /* 0x000000ff0200720c */ /* 0x010fe20003f25070 */
[----:B------:R-:W2:Y:S01]  /*5020*/  LDCU.64 UR4, c[0x0][0x358] ;  /* 0x00006b00ff0477ac */ /* 0x000ea20008000a00 */
[----:B------:R-:W-:Y:S02]  /*5030*/  IMAD.MOV.U32 R61, RZ, RZ, 0x1 ;  /* 0x00000001ff3d7424 */ /* 0x000fe400078e00ff */
[----:B------:R-:W-:Y:S11]  /*5040*/  ISETP.NE.AND.EX P1, PT, R3, RZ, PT, P1 ;  /* 0x000000ff0300720c */ /* 0x000ff60003f25310 */
[----:B------:R-:W-:Y:S02]  /*5050*/  @!UPT UIADD3 URZ, UPT, UPT, URZ, URZ, URZ ;  /* 0x000000fffffff290 */ /* 0x000fe4000fffe0ff */
[----:B-1----:R-:W1:Y:S01]  /*5060*/  @P1 LDC.64 R8, c[0x0][0x888] ;  /* 0x00022200ff081b82 */ /* 0x002e620000000a00 */
[----:B------:R-:W-:Y:S04]  /*5070*/  @P1 IMAD R0, R4, UR36, RZ ;  /* 0x0000002404001c24 */ /* 0x000fe8000f8e02ff */
[----:B-1----:R-:W-:Y:S04]  /*5080*/  @P1 IMAD.WIDE R8, R0, 0x4, R8 ;  /* 0x0000000400081825 */ /* 0x002fe800078e0208 */
[----:B------:R-:W-:Y:S01]  /*5090*/  HFMA2 R0, -RZ, RZ, 0, 5.9604644775390625e-08 ;  /* 0x00000001ff007431 */ /* 0x000fe200000001ff */
[----:B--2--5:R2:W5:Y:S04]  /*50a0*/  @P1 LDG.E R27, desc[UR4][R8.64] ;  /* 0x00000004081b1981 */ /* 0x024568000c1e1900 */
[----:B------:R-:W-:Y:S01]  /*50b0*/  @!P1 PRMT R61, R0, 0x7610, R61 ;  /* 0x00007610003d9816 */ /* 0x000fe2000000003d */
[----:B--2---:R-:W3:Y:S06]  /*50c0*/  @!P1 LDC R27, c[0x0][0x880] ;  /* 0x00022000ff1b9b82 */ /* 0x004eec0000000800 */
.L_x_88:
[----:B---3-5:R-:W-:Y:S01]  /*50d0*/  @!P0 FSETP.EQ.AND P1, PT, R27, RZ, PT ;  /* 0x000000ff1b00820b */ /* 0x028fe20003f22000 */
[----:B------:R-:W-:Y:S01]  /*50e0*/  @!UPT UIADD3 URZ, UPT, UPT, URZ, URZ, URZ ;  /* 0x000000fffffff290 */ /* 0x000fe2000fffe0ff */
[----:B------:R-:W-:Y:S11]  /*50f0*/  @!P0 BRA `(.L_x_89) ;  /* 0x0000000000188947 */ /* 0x000ff60003800000 */
[----:B------:R-:W-:Y:S02]  /*5100*/  LOP3.LUT P0, RZ, R61, 0xff, RZ, 0xc0, !PT ;  /* 0x000000ff3dff7812 */ /* 0x000fe4000780c0ff */
[----:B----4-:R-:W-:Y:S04]  /*5110*/  ISETP.NE.U32.AND P1, PT, R2, RZ, PT ;  /* 0x000000ff0200720c */ /* 0x010fe80003f25070 */
[----:B------:R-:W-:Y:S04]  /*5120*/  ISETP.NE.AND.EX P1, PT, R3, RZ, PT, P1 ;  /* 0x000000ff0300720c */ /* 0x000fe80003f25310 */
[----:B------:R-:W-:Y:S03]  /*5130*/  PLOP3.LUT P1, PT, P1, PT, PT, 0x8, 0x80 ;  /* 0x000000000080781c */ /* 0x000fe60000f2e170 */
[----:B------:R-:W-:Y:S11]  /*5140*/  @P0 FSETP.EQ.AND P1, PT, R27, RZ, PT ;  /* 0x000000ff1b00020b */ /* 0x000ff60003f22000 */
[----:B------:R-:W-:Y:S02]  /*5150*/  @!UPT UIADD3 URZ, UPT, UPT, URZ, URZ, URZ ;  /* 0x000000fffffff290 */ /* 0x000fe4000fffe0ff */
.L_x_89:
[----:B------:R-:W-:Y:S01]  /*5160*/  ULEA UR4, UR12, UR24, 0x3 ;  /* 0x000000180c047291 */ /* 0x000fe2000f8e18ff */
[----:B-1----:R-:W-:Y:S02]  /*5170*/  SHF.L.U32 R9, R15, 0x1f, RZ ;  /* 0x0000001f0f097819 */ /* 0x002fe400000006ff */
[----:B------:R-:W-:Y:S04]  /*5180*/  ELECT P0, URZ, PT ;  /* 0x0000000000ff782f */ /* 0x000fe80003800000 */
[----:B------:R-:W-:Y:S02]  /*5190*/  PLOP3.LUT P1, PT, P1, P0, PT, 0xf2, 0x2f ;  /* 0x00000000002f781c */ /* 0x000fe40000f21e72 */
[----:B------:R-:W1:Y:S11]  /*51a0*/  SYNCS.PHASECHK.TRANS64.TRYWAIT P2, [UR4+0xd8], R9 ;  /* 0x0000d809ff0075a7 */ /* 0x000e760008041104 */
[----:B------:R-:W-:Y:S05]  /*51b0*/  @!P1 IADD3 R8, P0, PT, R16, 0x580, RZ ;  /* 0x0000058010089810 */ /* 0x000fea0007f1e0ff */
[----:B------:R-:W-:Y:S01]  /*51c0*/  @!P1 IMAD.X R6, RZ, RZ, R17, P0 ;  /* 0x000000ffff069224 */ /* 0x000fe200000e0611 */
[----:B-1----:R-:W-:Y:S07]  /*51d0*/  @!P2 BRA `(.L_x_90) ;  /* 0x000000380058a947 */ /* 0x002fee0003800000 */
.L_x_177:
[----:B------:R-:W-:Y:S01]  /*51e0*/  @!P1 R2UR UR7, R6 ;  /* 0x00000000060792ca */ /* 0x000fe200000e0000 */
[----:B------:R-:W-:Y:S01]  /*51f0*/  UIADD3 UR5, UPT, UPT, UR12, 0x1, URZ ;  /* 0x000000010c057890 */ /* 0x000fe2000fffe0ff */
[----:B------:R-:W-:Y:S01]  /*5200*/  @!P1 R2UR UR6, R8 ;  /* 0x00000000080692ca */ /* 0x000fe200000e0000 */
[----:B------:R-:W-:Y:S01]  /*5210*/  UIADD3 UR9, UPT, UPT, UR4, 0xc0, URZ ;  /* 0x000000c004097890 */ /* 0x000fe2000fffe0ff */
[----:B------:R-:W-:Y:S01]  /*5220*/  @!P1 IMAD.MOV.U32 R6, RZ, RZ, 0x2000 ;  /* 0x00002000ff069424 */ /* 0x000fe200078e00ff */
[----:B------:R-:W-:Y:S01]  /*5230*/  UISETP.NE.AND UP0, UPT, UR5, 0x3, UPT ;  /* 0x000000030500788c */ /* 0x000fe2000bf05270 */
[----:B------:R-:W-:Y:S01]  /*5240*/  VIADD R14, R14, 0x1 ;  /* 0x000000010e0e7836 */ /* 0x000fe20000000000 */
[----:B------:R-:W-:Y:S01]  /*5250*/  UMOV UR22, 0x0 ;  /* 0x0000000000167882 */ /* 0x000fe20000000000 */
[----:B------:R-:W-:Y:S01]  /*5260*/  UMOV UR23, 0x10000000 ;  /* 0x1000000000177882 */ /* 0x000fe20000000000 */
[----:B------:R-:W-:Y:S04]  /*5270*/  UPRMT UR20, UR54, 0x654, UR9 ;  /* 0x0000065436147896 */ /* 0x000fe80008000009 */
[----:B-1----:R-:W-:Y:S01]  /*5280*/  IMAD.U32 R9, RZ, RZ, UR7 ;  /* 0x00000007ff097e24 */ /* 0x002fe2000f8e00ff */
[----:B------:R-:W-:Y:S01]  /*5290*/  USEL UR7, URZ, 0x1, UP0 ;  /* 0x00000001ff077887 */ /* 0x000fe20008000000 */
[----:B------:R-:W-:Y:S01]  /*52a0*/  IMAD.U32 R8, RZ, RZ, UR6 ;  /* 0x00000006ff087e24 */ /* 0x000fe2000f8e00ff */
[----:B------:R-:W-:Y:S02]  /*52b0*/  USEL UR6, UR5, URZ, UP0 ;  /* 0x000000ff05067287 */ /* 0x000fe40008000000 */
[----:B------:R-:W-:Y:S01]  /*52c0*/  VOTEU.ALL UP0, P1 ;  /* 0x0000000000ff7886 */ /* 0x000fe20000800000 */
[----:B------:R-:W-:Y:S02]  /*52d0*/  @!P1 R2UR UR19, R9 ;  /* 0x00000000091392ca */ /* 0x000fe400000e0000 */
[----:B------:R-:W-:Y:S02]  /*52e0*/  @!P1 R2UR UR18, R8 ;  /* 0x00000000081292ca */ /* 0x000fe400000e0000 */
[----:B------:R-:W-:Y:S01]  /*52f0*/  @!UP0 ULEA UR5, UR12, UR24, 0xd ;  /* 0x000000180c058291 */ /* 0x000fe2000f8e68ff */
[----:B------:R-:W-:Y:S02]  /*5300*/  LOP3.LUT R15, R15, UR7, RZ, 0x3c, !PT ;  /* 0x000000070f0f7c12 */ /* 0x000fe4000f8e3cff */
[----:B------:R-:W-:Y:S01]  /*5310*/  UMOV UR12, UR36 ;  /* 0x00000024000c7c82 */ /* 0x000fe20008000000 */
[----:B------:R-:W-:Y:S01]  /*5320*/  @!UP0 UIADD3 UR8, UPT, UPT, UR5, 0x400, URZ ;  /* 0x0000040005088890 */ /* 0x000fe2000fffe0ff */
[----:B------:R-:W-:Y:S01]  /*5330*/  SHF.L.U32 R0, R15, 0x1f, RZ ;  /* 0x0000001f0f007819 */ /* 0x000fe200000006ff */
[----:B------:R-:W-:Y:S01]  /*5340*/  VOTEU.ALL UP0, P1 ;  /* 0x0000000000ff7886 */ /* 0x000fe20000800000 */
[----:B------:R-:W-:Y:S06]  /*5350*/  ULEA UR5, UR6, UR24, 0x3 ;  /* 0x0000001806057291 */ /* 0x000fec000f8e18ff */
[----:B------:R1:W-:Y:S01]  /*5360*/  @!UP0 UTMALDG.3D [UR8], [UR18], desc[UR22] ;  /* 0x00001608120085b4 */ /* 0x0003e20008011000 */
[----:B------:R1:W-:Y:S01]  /*5370*/  @!P1 SYNCS.ARRIVE.TRANS64.RED.A0TR RZ, [UR4+0xc0], R6 ;  /* 0x0000c006ffff99a7 */ /* 0x0003e20008300404 */
[----:B------:R-:W-:Y:S01]  /*5380*/  SYNCS.ARRIVE.TRANS64.RED.A1T0 RZ, [UR20], RZ ;  /* 0x000000ffffff79a7 */ /* 0x000fe20008100414 */
[----:B------:R-:W2:Y:S02]  /*5390*/  SYNCS.PHASECHK.TRANS64.TRYWAIT P0, [UR5+0xd8], R0 ;  /* 0x0000d800ff0075a7 */ /* 0x000ea40008001105 */
[----:B-12---:R-:W-:Y:S05]  /*53a0*/  @!P0 BRA `(.L_x_91) ;  /* 0x0000003400fc8947 */ /* 0x006fea0003800000 */
.L_x_179:
[----:B------:R-:W-:Y:S01]  /*53b0*/  UIADD3 UR9, UPT, UPT, UR5, 0xc0, URZ ;  /* 0x000000c005097890 */ /* 0x000fe2000fffe0ff */
[----:B------:R-:W-:Y:S01]  /*53c0*/  @!P1 IADD3 R6, P0, PT, R16, 0x580, RZ ;  /* 0x0000058010069810 */ /* 0x000fe20007f1e0ff */
[----:B------:R-:W-:Y:S01]  /*53d0*/  UPLOP3.LUT UP3, UPT, UPT, UPT, UPT, 0x80, 0x8 ;  /* 0x000000000008789c */ /* 0x000fe20003f6f070 */
[----:B------:R-:W-:Y:S01]  /*53e0*/  R2UR UR23, R63 ;  /* 0x000000003f1772ca */ /* 0x000fe200000e0000 */
[----:B------:R-:W-:Y:S01]  /*53f0*/  UMOV UR20, 0x0 ;  /* 0x0000000000147882 */ /* 0x000fe20000000000 */
[----:B------:R-:W-:Y:S01]  /*5400*/  @!P1 R2UR UR7, R6 ;  /* 0x00000000060792ca */ /* 0x000fe200000e0000 */
[----:B-1----:R-:W-:Y:S01]  /*5410*/  @!P1 IMAD.X R0, RZ, RZ, R17, P0 ;  /* 0x000000ffff009224 */ /* 0x002fe200000e0611 */
[----:B------:R-:W-:Y:S01]  /*5420*/  UMOV UR21, 0x10000000 ;  /* 0x1000000000157882 */ /* 0x000fe20000000000 */
[----:B------:R-:W-:Y:S01]  /*5430*/  UMOV UR12, UR36 ;  /* 0x00000024000c7c82 */ /* 0x000fe20008000000 */
[----:B------:R-:W-:Y:S01]  /*5440*/  VOTEU.ALL UP0, P1 ;  /* 0x0000000000ff7886 */ /* 0x000fe20000800000 */
[----:B------:R-:W-:Y:S01]  /*5450*/  R2UR UR22, R64 ;  /* 0x00000000401672ca */ /* 0x000fe200000e0000 */
[----:B------:R-:W-:Y:S01]  /*5460*/  UMOV UR36, UR25 ;  /* 0x0000001900247c82 */ /* 0x000fe20008000000 */
[----:B------:R-:W-:Y:S02]  /*5470*/  @!P1 R2UR UR4, R0 ;  /* 0x00000000000492ca */ /* 0x000fe400000e0000 */
[----:B------:R-:W-:Y:S01]  /*5480*/  @!UP0 UIADD3 UR10, UPT, UPT, UR10, 0x20, URZ ;  /* 0x000000200a0a8890 */ /* 0x000fe2000fffe0ff */
[C---:B------:R-:W-:Y:S01]  /*5490*/  ISETP.NE.AND P0, PT, R14.reuse, 0x2, PT ;  /* 0x000000020e00780c */ /* 0x040fe20003f05270 */
[----:B------:R-:W-:Y:S02]  /*54a0*/  UIADD3 UR32, UPT, UPT, UR13, UR23, URZ ;  /* 0x000000170d207290 */ /* 0x000fe4000fffe0ff */
[----:B------:R-:W-:Y:S01]  /*54b0*/  IMAD.U32 R8, RZ, RZ, UR7 ;  /* 0x00000007ff087e24 */ /* 0x000fe2000f8e00ff */
[----:B------:R-:W-:Y:S02]  /*54c0*/  SEL R0, RZ, 0x1, P0 ;  /* 0x00000001ff007807 */ /* 0x000fe40000000000 */
[----:B------:R-:W-:Y:S02]  /*54d0*/  SEL R14, R14, RZ, P0 ;  /* 0x000000ff0e0e7207 */ /* 0x000fe40000000000 */
[----:B------:R-:W-:Y:S01]  /*54e0*/  @!P1 R2UR UR18, R8 ;  /* 0x00000000081292ca */ /* 0x000fe200000e0000 */
[----:B------:R-:W-:Y:S01]  /*54f0*/  UIADD3 UR29, UPT, UPT, UR14, UR22, URZ ;  /* 0x000000160e1d7290 */ /* 0x000fe2000fffe0ff */
[----:B------:R-:W-:Y:S01]  /*5500*/  IMAD.U32 R9, RZ, RZ, UR4 ;  /* 0x00000004ff097e24 */ /* 0x000fe2000f8e00ff */
[----:B------:R-:W-:Y:S01]  /*5510*/  @!UP0 ULEA UR4, UR6, UR24, 0xd ;  /* 0x0000001806048291 */ /* 0x000fe2000f8e68ff */
[----:B------:R-:W-:Y:S03]  /*5520*/  LOP3.LUT R13, R13, R0, RZ, 0x3c, !PT ;  /* 0x000000000d0d7212 */ /* 0x000fe600078e3cff */
[----:B------:R-:W-:Y:S01]  /*5530*/  @!P1 R2UR UR19, R9 ;  /* 0x00000000091392ca */ /* 0x000fe200000e0000 */
[----:B------:R-:W-:Y:S01]  /*5540*/  @!UP0 UIADD3 UR8, UPT, UPT, UR4, 0x400, URZ ;  /* 0x0000040004088890 */ /* 0x000fe2000fffe0ff */
[----:B------:R-:W-:Y:S01]  /*5550*/  VOTEU.ALL UP0, P1 ;  /* 0x0000000000ff7886 */ /* 0x000fe20000800000 */
[----:B------:R-:W-:Y:S10]  /*5560*/  UPRMT UR4, UR54, 0x654, UR9 ;  /* 0x0000065436047896 */ /* 0x000ff40008000009 */
[----:B------:R1:W-:Y:S01]  /*5570*/  @!UP0 UTMALDG.3D [UR8], [UR18], desc[UR20] ;  /* 0x00001408120085b4 */ /* 0x0003e20008011000 */
[----:B------:R3:W-:Y:S01]  /*5580*/  @!P1 SYNCS.ARRIVE.TRANS64.RED.A0TR RZ, [UR5+0xc0], R7 ;  /* 0x0000c007ffff99a7 */ /* 0x0007e20008300405 */
[----:B------:R-:W-:Y:S01]  /*5590*/  SYNCS.ARRIVE.TRANS64.RED.A1T0 RZ, [UR4], RZ ;  /* 0x000000ffffff79a7 */ /* 0x000fe20008100404 */
[----:B------:R-:W-:Y:S04]  /*55a0*/  UIADD3 UR4, UPT, UPT, UR6, 0x1, URZ ;  /* 0x0000000106047890 */ /* 0x000fe8000fffe0ff */
[----:B------:R-:W-:Y:S04]  /*55b0*/  UISETP.NE.AND UP0, UPT, UR4, 0x3, UPT ;  /* 0x000000030400788c */ /* 0x000fe8000bf05270 */
[----:B------:R-:W-:Y:S06]  /*55c0*/  USEL UR5, URZ, 0x1, UP0 ;  /* 0x00000001ff057887 */ /* 0x000fec0008000000 */
[----:B------:R-:W-:Y:S01]  /*55d0*/  LOP3.LUT R15, R15, UR5, RZ, 0x3c, !PT ;  /* 0x000000050f0f7c12 */ /* 0x000fe2000f8e3cff */
[----:B-1----:R-:W-:Y:S01]  /*55e0*/  USEL UR12, UR4, URZ, UP0 ;  /* 0x000000ff040c7287 */ /* 0x002fe20008000000 */
[----:B------:R-:W-:Y:S11]  /*55f0*/  BRA.U UP1, `(.L_x_92) ;  /* 0xfffffff101f07547 */ /* 0x000ff6000b83ffff */
[----:B------:R-:W-:Y:S01]  /*5600*/  UIADD3 UR24, UPT, UPT, UR24, 0xd8, URZ ;  /* 0x000000d818187890 */ /* 0x000fe2000fffe0ff */
[----:B----4-:R-:W-:-:S03]  /*5610*/  SHF.L.U32 R3, R15, 0x1f, RZ ;  /* 0x0000001f0f037819 */ /* 0x010fc600000006ff */
[----:B------:R-:W-:-:S09]  /*5620*/  ULEA UR4, UR12, UR24, 0x3 ;  /* 0x000000180c047291 */ /* 0x000fd2000f8e18ff */
[----:B------:R-:W1:Y:S02]  /*5630*/  SYNCS.PHASECHK.TRANS64.TRYWAIT P0, [UR4], R3 ;  /* 0x00000003ff0075a7 */ /* 0x000e640008001104 */
[----:B-1----:R-:W-:Y:S05]  /*5640*/  @!P0 BRA `(.L_x_93) ;  /* 0x00000034006c8947 */ /* 0x002fea0003800000 */
.L_x_181:
        /* <DEDUP_REMOVED lines=9> */
.L_x_183:
        /* <DEDUP_REMOVED lines=8> */
.L_x_95:
[----:B-1----:R1:W2:Y:S02]  /*5760*/  SYNCS.PHASECHK.TRANS64.TRYWAIT P0, [R0+URZ], R3 ;  /* 0x00000003000075a7 */ /* 0x0022a400080011ff */
[----:B--2---:R-:W-:Y:S05]  /*5770*/  @!P0 NANOSLEEP.SYNCS 0x989680 ;  /* 0x009896800000895d */ /* 0x004fea0003900000 */
[----:B------:R-:W2:Y:S02]  /*5780*/  @!P0 SYNCS.PHASECHK.TRANS64 P0, [R0+URZ], R3 ;  /* 0x00000003000085a7 */ /* 0x000ea400080010ff */
[----:B--2---:R-:W-:Y:S05]  /*5790*/  @P0 EXIT ;  /* 0x000000000000094d */ /* 0x004fea0003800000 */
[----:B------:R-:W-:Y:S05]  /*57a0*/  BRA `(.L_x_95) ;  /* 0xfffffffc00ec7947 */ /* 0x000fea000383ffff */
.L_x_83:
[----:B------:R-:W-:-:S06]  /*57b0*/  UISETP.GE.AND UP0, UPT, UR20, 0x4, UPT ;  /* 0x000000041400788c */ /* 0x000fcc000bf06270 */
[----:B------:R-:W-:-:S13]  /*57c0*/  PLOP3.LUT P0, PT, PT, PT, UP0, 0x80, 0x8 ;  /* 0x000000000008781c */ /* 0x000fda0003f0f008 */
[----:B------:R-:W-:Y:S05]  /*57d0*/  @!P0 EXIT ;  /* 0x000000000000894d */ /* 0x000fea0003800000 */
[----:B------:R-:W-:Y:S01]  /*57e0*/  BAR.SYNC.DEFER_BLOCKING 0x6, 0xa0 ;  /* 0x0182800000007b1d */ /* 0x000fe20000010000 */
[C---:B------:R-:W-:Y:S01]  /*57f0*/  IMAD.SHL.U32 R7, R71.reuse, 0x20, RZ ;  /* 0x0000002047077824 */ /* 0x040fe200078e00ff */
[C---:B------:R-:W-:Y:S01]  /*5800*/  R2P PR, R71.reuse, 0x6 ;  /* 0x0000000647007804 */ /* 0x040fe20000000000 */
[C---:B------:R-:W-:Y:S01]  /*5810*/  IMAD.SHL.U32 R4, R71.reuse, 0x4, RZ ;  /* 0x0000000447047824 */ /* 0x040fe200078e00ff */
[----:B------:R-:W-:Y:S01]  /*5820*/  CS2R R66, SRZ ;  /* 0x0000000000427805 */ /* 0x000fe2000001ff00 */
[----:B------:R-:W-:Y:S01]  /*5830*/  IMAD.U32 R23, R71, 0x10000, RZ ;  /* 0x0001000047177824 */ /* 0x000fe200078e00ff */
[----:B------:R-:W-:Y:S02]  /*5840*/  UMOV UR44, 0x400 ;  /* 0x00000400002c7882 */ /* 0x000fe40000000000 */
[----:B------:R-:W1:Y:S01]  /*5850*/  LDC.64 R56, c[0x0][0x888] ;  /* 0x00022200ff387b82 */ /* 0x000e620000000a00 */
[----:B------:R-:W-:Y:S01]  /*5860*/  ULEA UR44, UR54, UR44, 0x18 ;  /* 0x0000002c362c7291 */ /* 0x000fe2000f8ec0ff */
[----:B------:R-:W-:Y:S01]  /*5870*/  LOP3.LUT R5, R7, 0xe0, RZ, 0xc0, !PT ;  /* 0x000000e007057812 */ /* 0x000fe200078ec0ff */
[----:B------:R-:W-:Y:S01]  /*5880*/  IMAD.SHL.U32 R60, R71, 0x10, RZ ;  /* 0x00000010473c7824 */ /* 0x000fe200078e00ff */
[----:B------:R-:W-:Y:S01]  /*5890*/  LOP3.LUT R7, R7, 0x100, RZ, 0xc0, !PT ;  /* 0x0000010007077812 */ /* 0x000fe200078ec0ff */
[----:B------:R-:W-:Y:S01]  /*58a0*/  UIADD3 UR4, UPT, UPT, UR44, 0x400, URZ ;  /* 0x000004002c047890 */ /* 0x000fe2000fffe0ff */
[----:B------:R-:W-:Y:S01]  /*58b0*/  LOP3.LUT R4, R5, 0x1c, R4, 0xf8, !PT ;  /* 0x0000001c05047812 */ /* 0x000fe200078ef804 */
[----:B------:R-:W-:Y:S01]  /*58c0*/  IMAD.MOV.U32 R70, RZ, RZ, 0x8 ;  /* 0x00000008ff467424 */ /* 0x000fe200078e00ff */
[----:B------:R-:W2:Y:S01]  /*58d0*/  LDC.64 R58, c[0x0][0x890] ;  /* 0x00022400ff3a7b82 */ /* 0x000ea20000000a00 */
[----:B------:R-:W-:Y:S01]  /*58e0*/  SHF.R.U32.HI R5, RZ, 0x2, R71 ;  /* 0x00000002ff057819 */ /* 0x000fe20000011647 */
[----:B------:R-:W-:Y:S01]  /*58f0*/  IMAD.MOV.U32 R69, RZ, RZ, 0x10 ;  /* 0x00000010ff457424 */ /* 0x000fe200078e00ff */
[----:B------:R-:W-:Y:S01]  /*5900*/  LOP3.LUT R23, R23, 0x600000, RZ, 0xc0, !PT ;  /* 0x0060000017177812 */ /* 0x000fe200078ec0ff */
[----:B------:R-:W-:Y:S01]  /*5910*/  IMAD.MOV.U32 R22, RZ, RZ, RZ ;  /* 0x000000ffff167224 */ /* 0x000fe200078e00ff */
[----:B------:R-:W-:Y:S01]  /*5920*/  LOP3.LUT R60, R7, 0x600, R60, 0xf8, !PT ;  /* 0x00000600073c7812 */ /* 0x000fe200078ef83c */
[----:B------:R-:W-:Y:S01]  /*5930*/  IMAD.MOV.U32 R68, RZ, RZ, RZ ;  /* 0x000000ffff447224 */ /* 0x000fe200078e00ff */
[----:B------:R-:W-:Y:S01]  /*5940*/  LOP3.LUT R5, R4, 0x4, R5, 0x78, !PT ;  /* 0x0000000404057812 */ /* 0x000fe200078e7805 */
[----:B------:R-:W3:Y:S01]  /*5950*/  LDC.64 R54, c[0x0][0x8b0] ;  /* 0x00022c00ff367b82 */ /* 0x000ee20000000a00 */
[----:B------:R-:W4:Y:S01]  /*5960*/  LDS R0, [UR44+0x1b0] ;  /* 0x0001b02cff007984 */ /* 0x000f220008000800 */
[----:B------:R-:W-:Y:S01]  /*5970*/  LOP3.LUT R71, R71, 0x60, RZ, 0xc0, !PT ;  /* 0x0000006047477812 */ /* 0x000fe200078ec0ff */
[----:B------:R-:W-:Y:S01]  /*5980*/  IMAD.U32 R73, RZ, RZ, UR4 ;  /* 0x00000004ff497e24 */ /* 0x000fe2000f8e00ff */
[----:B------:R-:W-:Y:S01]  /*5990*/  LOP3.LUT R60, R60, R5, RZ, 0xfc, !PT ;  /* 0x000000053c3c7212 */ /* 0x000fe200078efcff */
[----:B------:R-:W1:Y:S01]  /*59a0*/  LDCU UR63, c[0x0][0x370] ;  /* 0x00006e00ff3f77ac */ /* 0x000e620008000800 */
[----:B------:R-:W-:-:S02]  /*59b0*/  SEL R70, R70, 0xfffffff8, !P1 ;  /* 0xfffffff846467807 */ /* 0x000fc40004800000 */
[----:B------:R-:W1:Y:S01]  /*59c0*/  LDC.64 R52, c[0x0][0x8a8] ;  /* 0x00022a00ff347b82 */ /* 0x000e620000000a00 */
[----:B------:R-:W-:Y:S01]  /*59d0*/  SEL R69, R69, 0xfffffff0, !P2 ;  /* 0xfffffff045457807 */ /* 0x000fe20005000000 */
[----:B------:R-:W1:Y:S01]  /*59e0*/  LDCU UR41, c[0x0][0xb0c] ;  /* 0x00016180ff2977ac */ /* 0x000e620008000800 */
[----:B------:R-:W1:Y:S01]  /*59f0*/  LDCU UR39, c[0x0][0xb30] ;  /* 0x00016600ff2777ac */ /* 0x000e620008000800 */
[----:B------:R-:W1:Y:S01]  /*5a00*/  LDCU.64 UR60, c[0x0][0x888] ;  /* 0x00011100ff3c77ac */ /* 0x000e620008000a00 */
[----:B------:R-:W1:Y:S01]  /*5a10*/  LDCU.64 UR42, c[0x0][0xb28] ;  /* 0x00016500ff2a77ac */ /* 0x000e620008000a00 */
[----:B------:R-:W1:Y:S01]  /*5a20*/  LDCU.128 UR56, c[0x0][0xb10] ;  /* 0x00016200ff3877ac */ /* 0x000e620008000c00 */
[----:B------:R-:W1:Y:S01]  /*5a30*/  LDCU UR62, c[0x0][0x374] ;  /* 0x00006e80ff3e77ac */ /* 0x000e620008000800 */
[----:B------:R-:W-:Y:S01]  /*5a40*/  UMOV UR55, 0x1 ;  /* 0x0000000100377882 */ /* 0x000fe20000000000 */
[----:B------:R-:W-:Y:S01]  /*5a50*/  UMOV UR46, URZ ;  /* 0x000000ff002e7c82 */ /* 0x000fe20008000000 */
[----:B------:R-:W-:Y:S01]  /*5a60*/  UMOV UR53, URZ ;  /* 0x000000ff00357c82 */ /* 0x000fe20008000000 */
[----:B------:R-:W-:Y:S01]  /*5a70*/  UMOV UR52, URZ ;  /* 0x000000ff00347c82 */ /* 0x000fe20008000000 */
[----:B--2-4-:R-:W-:-:S07]  /*5a80*/  IMAD.IADD R23, R0, 0x1, R23 ;  /* 0x0000000100177824 */ /* 0x014fce00078e0217 */
.L_x_126:
[C---:B------:R-:W-:Y:S02]  /*5a90*/  LEA R0, R66.reuse, UR44, 0x3 ;  /* 0x0000002c42007c11 */ /* 0x040fe4000f8e18ff */
[----:B------:R-:W-:Y:S02]  /*5aa0*/  SHF.L.U32 R3, R67, 0x1f, RZ ;  /* 0x0000001f43037819 */ /* 0x000fe400000006ff */
[----:B-1----:R-:W-:Y:S02]  /*5ab0*/  LEA R5, R66, UR44, 0x4 ;  /* 0x0000002c42057c11 */ /* 0x002fe4000f8e20ff */
[----:B------:R-:W2:Y:S02]  /*5ac0*/  SYNCS.PHASECHK.TRANS64.TRYWAIT P0, [R0+URZ+0x100], R3 ;  /* 0x00010003000075a7 */ /* 0x000ea400080011ff */
[----:B--2---:R-:W-:Y:S05]  /*5ad0*/  @!P0 BRA `(.L_x_96) ;  /* 0x0000003000788947 */ /* 0x004fea0003800000 */
.L_x_184:
[----:B------:R-:W-:Y:S01]  /*5ae0*/  R2UR UR7, R72 ;  /* 0x00000000480772ca */ /* 0x000fe200000e0000 */
[----:B------:R-:W4:Y:S01]  /*5af0*/  LDS.128 R4, [R5+0x190] ;  /* 0x0001900005047984 */ /* 0x000f220000000c00 */
[----:B--2---:R-:W-:Y:S01]  /*5b00*/  VIADD R0, R0, 0x110 ;  /* 0x0000011000007836 */ /* 0x004fe20000000000 */
[----:B------:R-:W-:Y:S04]  /*5b10*/  UISETP.GE.AND UP0, UPT, UR40, 0x1, UPT ;  /* 0x000000012800788c */ /* 0x000fe8000bf06270 */
[----:B------:R-:W-:Y:S01]  /*5b20*/  PRMT R0, RZ, 0x654, R0 ;  /* 0x00000654ff007816 */ /* 0x000fe20000000000 */
[----:B------:R-:W-:Y:S01]  /*5b30*/  @!PT LDS RZ, [RZ] ;  /* 0x00000000fffff984 */ /* 0x000fe20000000800 */
[----:B------:R-:W-:Y:S01]  /*5b40*/  @!PT LDS RZ, [RZ] ;  /* 0x00000000fffff984 */ /* 0x000fe20000000800 */
[----:B------:R-:W-:Y:S01]  /*5b50*/  @!PT LDS RZ, [RZ] ;  /* 0x00000000fffff984 */ /* 0x000fe20000000800 */
[----:B------:R-:W-:Y:S01]  /*5b60*/  @!PT LDS RZ, [RZ] ;  /* 0x00000000fffff984 */ /* 0x000fe20000000800 */
[----:B------:R2:W-:Y:S06]  /*5b70*/  MEMBAR.ALL.CTA ;  /* 0x0000000000007992 */ /* 0x0005ec0000008000 */
[----:B--2---:R-:W2:Y:S02]  /*5b80*/  FENCE.VIEW.ASYNC.S ;  /* 0x00000000000073c6 */ /* 0x004ea40000000000 */
[----:B--2---:R2:W-:Y:S01]  /*5b90*/  SYNCS.ARRIVE.TRANS64.RED.A1T0 RZ, [R0+URZ], RZ ;  /* 0x000000ff00ff79a7 */ /* 0x0045e200081004ff */
[----:B----4-:R-:W-:Y:S11]  /*5ba0*/  LOP3.LUT P0, RZ, R6, 0x1, RZ, 0xc0, !PT ;  /* 0x0000000106ff7812 */ /* 0x010ff6000780c0ff */
[----:B------:R-:W-:Y:S02]  /*5bb0*/  @!UPT UIADD3 URZ, UPT, UPT, URZ, URZ, URZ ;  /* 0x000000fffffff290 */ /* 0x000fe4000fffe0ff */
[----:B------:R-:W-:Y:S01]  /*5bc0*/  VOTEU.ANY UP1, P0 ;  /* 0x0000000000ff7886 */ /* 0x000fe20000020100 */
[----:B------:R-:W-:Y:S01]  /*5bd0*/  PLOP3.LUT P0, PT, PT, PT, UP1, 0x80, 0x8 ;  /* 0x000000000008781c */ /* 0x000fe20003f0f018 */
[----:B------:R-:W-:Y:S06]  /*5be0*/  UP2UR UR4, UPR, URZ, 0x2 ;  /* 0x00000002ff047883 */ /* 0x000fec0008000000 */
[----:B------:R-:W-:Y:S06]  /*5bf0*/  IMAD.U32 R74, RZ, RZ, UR4 ;  /* 0x00000004ff4a7e24 */ /* 0x000fec000f8e00ff */
[----:B------:R-:W-:Y:S02]  /*5c00*/  @P0 SHF.R.U32.HI R2, RZ, 0x10, R5 ;  /* 0x00000010ff020819 */ /* 0x000fe40000011605 */
[----:B------:R-:W-:Y:S02]  /*5c10*/  @P0 MOV R3, R4 ;  /* 0x0000000400030202 */ /* 0x000fe40000000f00 */
[----:B------:R-:W-:Y:S02]  /*5c20*/  @P0 R2UR UR4, R2 ;  /* 0x00000000020402ca */ /* 0x000fe400000e0000 */
[----:B------:R-:W-:Y:S02]  /*5c30*/  @P0 LOP3.LUT R4, R5, 0xffff, RZ, 0xc0, !PT ;  /* 0x0000ffff05040812 */ /* 0x000fe400078ec0ff */
[----:B------:R-:W-:Y:S02]  /*5c40*/  @P0 R2UR UR6, R3 ;  /* 0x00000000030602ca */ /* 0x000fe400000e0000 */
[----:B------:R-:W-:Y:S07]  /*5c50*/  @P0 R2UR UR5, R4 ;  /* 0x00000000040502ca */ /* 0x000fee00000e0000 */
[----:B------:R-:W-:Y:S02]  /*5c60*/  @UP1 UMOV UR7, UR4 ;  /* 0x0000000400071c82 */ /* 0x000fe40008000000 */
[----:B------:R-:W-:Y:S02]  /*5c70*/  IMAD.U32 R72, RZ, RZ, UR7 ;  /* 0x00000007ff487e24 */ /* 0x000fe4000f8e00ff */
[----:B------:R-:W-:Y:S02]  /*5c80*/  @UP1 UMOV UR38, UR6 ;  /* 0x0000000600261c82 */ /* 0x000fe40008000000 */
[----:B------:R-:W-:Y:S01]  /*5c90*/  @UP1 UMOV UR37, UR5 ;  /* 0x0000000500251c82 */ /* 0x000fe20008000000 */
[----:B--2---:R-:W-:Y:S05]  /*5ca0*/  BRA.U !UP0, `(.L_x_97) ;  /* 0x0000000108cc7547 */ /* 0x004fea000b800000 */
[----:B------:R-:W2:Y:S01]  /*5cb0*/  LDCU UR12, c[0x0][0xb20] ;  /* 0x00016400ff0c77ac */ /* 0x000ea20008000800 */
[----:B-1----:R-:W-:Y:S02]  /*5cc0*/  UIMAD.WIDE.U32 UR4, UR62, UR59, URZ ;  /* 0x0000003b3e0472a5 */ /* 0x002fe4000f8e00ff */
[----:B------:R-:W-:Y:S02]  /*5cd0*/  UIMAD.WIDE.U32 UR6, UR63, UR56, URZ ;  /* 0x000000383f0672a5 */ /* 0x000fe4000f8e00ff */
[----:B------:R-:W-:Y:S02]  /*5ce0*/  UISETP.NE.AND UP0, UPT, UR58, 0x1, UPT ;  /* 0x000000013a00788c */ /* 0x000fe4000bf05270 */
[----:B------:R-:W-:Y:S02]  /*5cf0*/  UIMAD.WIDE.U32 UR8, UR37, UR59, URZ ;  /* 0x0000003b250872a5 */ /* 0x000fe4000f8e00ff */
[----:B------:R-:W-:Y:S02]  /*5d00*/  UIMAD.WIDE.U32 UR10, UR38, UR56, URZ ;  /* 0x00000038260a72a5 */ /* 0x000fe4000f8e00ff */
[----:B------:R-:W-:Y:S02]  /*5d10*/  UISETP.NE.AND UP1, UPT, UR41, 0x1, UPT ;  /* 0x000000012900788c */ /* 0x000fe4000bf25270 */
[----:B------:R-:W-:Y:S01]  /*5d20*/  UISETP.NE.AND UP2, UPT, UR40, 0x1, UPT ;  /* 0x000000012800788c */ /* 0x000fe2000bf45270 */
[----:B------:R-:W-:Y:S02]  /*5d30*/  UMOV UR4, UR5 ;  /* 0x0000000500047c82 */ /* 0x000fe40008000000 */
[----:B--2---:R-:W-:Y:S03]  /*5d40*/  USHF.R.U32.HI UR5, URZ, UR12, UR4 ;  /* 0x0000000cff057299 */ /* 0x004fe60008011604 */
[----:B------:R-:W-:Y:S02]  /*5d50*/  UMOV UR4, UR7 ;  /* 0x0000000700047c82 */ /* 0x000fe40008000000 */
[----:B------:R-:W-:Y:S02]  /*5d60*/  USHF.R.U32.HI UR7, URZ, UR57, UR4 ;  /* 0x00000039ff077299 */ /* 0x000fe40008011604 */
[----:B------:R-:W-:Y:S02]  /*5d70*/  USEL UR4, UR62, UR5, !UP0 ;  /* 0x000000053e047287 */ /* 0x000fe4000c000000 */
[----:B------:R-:W-:Y:S01]  /*5d80*/  USEL UR7, UR63, UR7, !UP1 ;  /* 0x000000073f077287 */ /* 0x000fe2000c800000 */
[----:B------:R-:W-:Y:S01]  /*5d90*/  UMOV UR5, UR9 ;  /* 0x0000000900057c82 */ /* 0x000fe20008000000 */
[----:B------:R-:W-:Y:S02]  /*5da0*/  UIMAD.WIDE.U32 UR8, UR4, UR42, URZ ;  /* 0x0000002a040872a5 */ /* 0x000fe4000f8e00ff */
[----:B------:R-:W-:Y:S03]  /*5db0*/  USHF.R.U32.HI UR6, URZ, UR12, UR5 ;  /* 0x0000000cff067299 */ /* 0x000fe60008011605 */
[----:B------:R-:W-:Y:S01]  /*5dc0*/  UMOV UR5, UR11 ;  /* 0x0000000b00057c82 */ /* 0x000fe20008000000 */
[----:B------:R-:W-:Y:S02]  /*5dd0*/  UIMAD.WIDE.U32 UR10, UR7, UR42, URZ ;  /* 0x0000002a070a72a5 */ /* 0x000fe4000f8e00ff */
[----:B------:R-:W-:Y:S02]  /*5de0*/  USHF.R.U32.HI UR12, URZ, UR57, UR5 ;  /* 0x00000039ff0c7299 */ /* 0x000fe40008011605 */
[----:B------:R-:W-:Y:S01]  /*5df0*/  USEL UR6, UR37, UR6, !UP0 ;  /* 0x0000000625067287 */ /* 0x000fe2000c000000 */
[----:B------:R-:W-:Y:S02]  /*5e00*/  UMOV UR5, UR9 ;  /* 0x0000000900057c82 */ /* 0x000fe40008000000 */
[----:B------:R-:W-:Y:S01]  /*5e10*/  UMOV UR10, UR11 ;  /* 0x0000000b000a7c82 */ /* 0x000fe20008000000 */
[----:B------:R-:W-:Y:S02]  /*5e20*/  @UP2 USHF.R.U32.HI UR4, URZ, UR43, UR5 ;  /* 0x0000002bff042299 */ /* 0x000fe40008011605 */
[----:B------:R-:W-:Y:S02]  /*5e30*/  @UP2 USHF.R.U32.HI UR7, URZ, UR43, UR10 ;  /* 0x0000002bff072299 */ /* 0x000fe4000801160a */
[----:B------:R-:W-:Y:S02]  /*5e40*/  UIMAD UR4, UR40, UR4, URZ ;  /* 0x00000004280472a4 */ /* 0x000fe4000f8e02ff */
[----:B------:R-:W-:Y:S02]  /*5e50*/  UIMAD.WIDE.U32 UR10, UR6, UR42, URZ ;  /* 0x0000002a060a72a5 */ /* 0x000fe4000f8e00ff */
[----:B------:R-:W-:Y:S02]  /*5e60*/  USEL UR5, UR38, UR12, !UP1 ;  /* 0x0000000c26057287 */ /* 0x000fe4000c800000 */
[----:B------:R-:W-:Y:S02]  /*5e70*/  UIMAD UR8, UR40, UR7, URZ ;  /* 0x00000007280872a4 */ /* 0x000fe4000f8e02ff */
[----:B------:R-:W-:Y:S03]  /*5e80*/  UISETP.GE.AND UP0, UPT, UR6, UR4, UPT ;  /* 0x000000040600728c */ /* 0x000fe6000bf06270 */
[----:B------:R-:W-:Y:S01]  /*5e90*/  UMOV UR4, UR11 ;  /* 0x0000000b00047c82 */ /* 0x000fe20008000000 */
[----:B------:R-:W-:Y:S02]  /*5ea0*/  UISETP.GE.OR UP0, UPT, UR5, UR8, UP0 ;  /* 0x000000080500728c */ /* 0x000fe40008706670 */
[----:B------:R-:W-:Y:S02]  /*5eb0*/  USHF.R.U32.HI UR4, URZ, UR43, UR4 ;  /* 0x0000002bff047299 */ /* 0x000fe40008011604 */
[----:B------:R-:W-:Y:S02]  /*5ec0*/  UIMAD.WIDE.U32 UR8, UR5, UR42, URZ ;  /* 0x0000002a050872a5 */ /* 0x000fe4000f8e00ff */
[----:B------:R-:W-:Y:S02]  /*5ed0*/  USEL UR11, UR6, UR4, !UP2 ;  /* 0x00000004060b7287 */ /* 0x000fe4000d000000 */
[----:B------:R-:W-:Y:S02]  /*5ee0*/  UIADD3 UR8, UPT, UPT, -UR5, URZ, URZ ;  /* 0x000000ff05087290 */ /* 0x000fe4000fffe1ff */
[----:B------:R-:W-:Y:S01]  /*5ef0*/  UIADD3 UR10, UPT, UPT, -UR11, URZ, URZ ;  /* 0x000000ff0b0a7290 */ /* 0x000fe2000fffe1ff */
[----:B------:R-:W-:Y:S01]  /*5f00*/  @!UP0 UMOV UR4, UR9 ;  /* 0x0000000900048c82 */ /* 0x000fe20008000000 */
[----:B------:R-:W-:Y:S02]  /*5f10*/  UIADD3 UR9, UPT, UPT, -UR6, URZ, URZ ;  /* 0x000000ff06097290 */ /* 0x000fe4000fffe1ff */
[----:B------:R-:W-:Y:S02]  /*5f20*/  @!UP0 USHF.R.U32.HI UR4, URZ, UR43, UR4 ;  /* 0x0000002bff048299 */ /* 0x000fe40008011604 */
[----:B------:R-:W-:Y:S02]  /*5f30*/  UIMAD UR10, UR40, UR10, UR6 ;  /* 0x0000000a280a72a4 */ /* 0x000fe4000f8e0206 */
[----:B------:R-:W-:Y:S04]  /*5f40*/  @!UP0 USEL UR4, UR5, UR4, !UP2 ;  /* 0x0000000405048287 */ /* 0x000fe8000d000000 */
[----:B------:R-:W-:Y:S02]  /*5f50*/  @!UP0 UIMAD UR10, UR7, UR10, UR4 ;  /* 0x0000000a070a82a4 */ /* 0x000fe4000f8e0204 */
[----:B------:R-:W-:Y:S02]  /*5f60*/  @!UP0 UIADD3 UR11, UPT, UPT, UR11, -UR4, URZ ;  /* 0x800000040b0b8290 */ /* 0x000fe4000fffe0ff */
[----:B------:R-:W-:Y:S02]  /*5f70*/  UIMAD UR7, UR41, UR8, UR38 ;  /* 0x00000008290772a4 */ /* 0x000fe4000f8e0226 */
[----:B------:R-:W-:Y:S02]  /*5f80*/  @!UP0 UIMAD UR6, UR11, UR40, UR5 ;  /* 0x000000280b0682a4 */ /* 0x000fe4000f8e0205 */
[----:B------:R-:W-:Y:S01]  /*5f90*/  UIMAD UR4, UR58, UR9, UR37 ;  /* 0x000000093a0472a4 */ /* 0x000fe2000f8e0225 */
[----:B------:R-:W-:Y:S02]  /*5fa0*/  @!UP0 UMOV UR5, UR10 ;  /* 0x0000000a00058c82 */ /* 0x000fe40008000000 */
[----:B------:R-:W-:Y:S02]  /*5fb0*/  UIMAD UR38, UR5, UR41, UR7 ;  /* 0x00000029052672a4 */ /* 0x000fe4000f8e0207 */
[----:B------:R-:W-:Y:S11]  /*5fc0*/  UIMAD UR37, UR6, UR58, UR4 ;  /* 0x0000003a062572a4 */ /* 0x000ff6000f8e0204 */
[----:B------:R-:W-:Y:S01]  /*5fd0*/  @!UPT UIADD3 URZ, UPT, UPT, URZ, URZ, URZ ;  /* 0x000000fffffff290 */ /* 0x000fe2000fffe0ff */
.L_x_97:
[----:B-1----:R-:W-:Y:S01]  /*5fe0*/  UISETP.NE.AND UP0, UPT, UR39, 0x1, UPT ;  /* 0x000000012700788c */ /* 0x002fe2000bf05270 */
[----:B------:R-:W-:Y:S01]  /*5ff0*/  R2UR UR11, R73 ;  /* 0x00000000490b72ca */ /* 0x000fe200000e0000 */
[----:B------:R-:W-:Y:S01]  /*6000*/  USHF.L.U32 UR50, UR29, 0x6, URZ ;  /* 0x000000061d327899 */ /* 0x000fe200080006ff */
[----:B------:R-:W-:Y:S01]  /*6010*/  IADD3 R66, PT, PT, R66, 0x1, RZ ;  /* 0x0000000142427810 */ /* 0x000fe20007ffe0ff */
[----:B------:R-:W-:Y:S07]  /*6020*/  USHF.L.U32 UR49, UR32, 0x6, URZ ;  /* 0x0000000620317899 */ /* 0x000fee00080006ff */
[----:B------:R-:W1:Y:S01]  /*6030*/  @!UP0 LDCU.128 UR12, c[0x0][0xb10] ;  /* 0x00016200ff0c87ac */ /* 0x000e620008000c00 */
[----:B------:R-:W2:Y:S01]  /*6040*/  @!UP0 LDCU UR5, c[0x0][0xb0c] ;  /* 0x00016180ff0587ac */ /* 0x000ea20008000800 */
[----:B------:R-:W4:Y:S01]  /*6050*/  @!UP0 LDCU UR10, c[0x0][0xb20] ;  /* 0x00016400ff0a87ac */ /* 0x000f220008000800 */
[----:B-1----:R-:W-:Y:S02]  /*6060*/  UIMAD.WIDE.U32 UR8, UR38, UR12, URZ ;  /* 0x0000000c260872a5 */ /* 0x002fe4000f8e00ff */
[----:B------:R-:W-:Y:S02]  /*6070*/  UIMAD.WIDE.U32 UR6, UR37, UR15, URZ ;  /* 0x0000000f250672a5 */ /* 0x000fe4000f8e00ff */
[----:B------:R-:W-:Y:S03]  /*6080*/  @!UP0 UISETP.NE.AND UP1, UPT, UR14, 0x1, UPT ;  /* 0x000000010e00888c */ /* 0x000fe6000bf25270 */
[----:B------:R-:W-:Y:S01]  /*6090*/  @!UP0 UMOV UR4, UR9 ;  /* 0x0000000900048c82 */ /* 0x000fe20008000000 */
[----:B--2---:R-:W-:Y:S02]  /*60a0*/  @!UP0 UISETP.NE.AND UP2, UPT, UR5, 0x1, UPT ;  /* 0x000000010500888c */ /* 0x004fe4000bf45270 */
[----:B------:R-:W-:Y:S01]  /*60b0*/  @!UP0 USHF.R.U32.HI UR4, URZ, UR13, UR4 ;  /* 0x0000000dff048299 */ /* 0x000fe20008011604 */
[----:B------:R-:W-:Y:S02]  /*60c0*/  @!UP0 UMOV UR6, UR7 ;  /* 0x0000000700068c82 */ /* 0x000fe40008000000 */
[----:B----4-:R-:W-:Y:S02]  /*60d0*/  @!UP0 USHF.R.U32.HI UR6, URZ, UR10, UR6 ;  /* 0x0000000aff068299 */ /* 0x010fe40008011606 */
[----:B------:R-:W-:Y:S02]  /*60e0*/  @!UP0 USEL UR7, UR38, UR4, !UP2 ;  /* 0x0000000426078287 */ /* 0x000fe4000d000000 */
[----:B------:R-:W-:Y:S04]  /*60f0*/  @!UP0 USEL UR6, UR37, UR6, !UP1 ;  /* 0x0000000625068287 */ /* 0x000fe8000c800000 */
[----:B------:R-:W-:Y:S02]  /*6100*/  @!UP0 UIADD3 UR4, UPT, UPT, -UR7, UR6, URZ ;  /* 0x0000000607048290 */ /* 0x000fe4000fffe1ff */
[----:B------:R-:W-:Y:S02]  /*6110*/  @!UP0 UIADD3 UR6, UPT, UPT, UR7, -UR6, URZ ;  /* 0x8000000607068290 */ /* 0x000fe4000fffe0ff */
[----:B------:R-:W-:Y:S02]  /*6120*/  @!UP0 UIMAD UR38, UR4, UR5, UR38 ;  /* 0x00000005042682a4 */ /* 0x000fe4000f8e0226 */
[----:B------:R-:W-:Y:S02]  /*6130*/  @!UP0 UIMAD UR37, UR6, UR14, UR37 ;  /* 0x0000000e062582a4 */ /* 0x000fe4000f8e0225 */
[----:B------:R-:W-:Y:S09]  /*6140*/  ULOP3.LUT UP0, URZ, UR11, 0x3f0, URZ, 0xc0, !UPT ;  /* 0x000003f00bff7892 */ /* 0x000ff2000f80c0ff */
[----:B------:R-:W-:Y:S05]  /*6150*/  BRA.U !UP0, `(.L_x_98) ;  /* 0x00000001087c7547 */ /* 0x000fea000b800000 */
[----:B------:R-:W1:Y:S01]  /*6160*/  LDCU.64 UR8, c[0x4][0x80] ;  /* 0x01001000ff0877ac */ /* 0x000e620008000a00 */
[----:B------:R-:W-:Y:S01]  /*6170*/  MOV R2, 0x0 ;  /* 0x0000000000027802 */ /* 0x000fe20000000f00 */
[----:B------:R-:W-:Y:S02]  /*6180*/  HFMA2 R12, -RZ, RZ, 0, 5.9604644775390625e-08 ;  /* 0x00000001ff0c7431 */ /* 0x000fe400000001ff */
[----:B------:R-:W-:Y:S01]  /*6190*/  IMAD.MOV.U32 R8, RZ, RZ, 0x70 ;  /* 0x00000070ff087424 */ /* 0x000fe200078e00ff */
[----:B------:R2:W4:Y:S01]  /*61a0*/  LDC.64 R14, c[0x4][R2] ;  /* 0x01000000020e7b82 */ /* 0x0005220000000a00 */
[----:B------:R-:W3:Y:S01]  /*61b0*/  LDCU.64 UR6, c[0x4][0x88] ;  /* 0x01001100ff0677ac */ /* 0x000ee20008000a00 */
[----:B------:R-:W-:Y:S01]  /*61c0*/  IMAD.MOV.U32 R13, RZ, RZ, RZ ;  /* 0x000000ffff0d7224 */ /* 0x000fe200078e00ff */
[----:B------:R-:W2:Y:S01]  /*61d0*/  LDCU.64 UR4, c[0x4][0x8] ;  /* 0x01000100ff0477ac */ /* 0x000ea20008000a00 */
[----:B-1----:R-:W-:Y:S01]  /*61e0*/  MOV R5, UR9 ;  /* 0x0000000900057c02 */ /* 0x002fe20008000f00 */
[----:B------:R-:W-:Y:S01]  /*61f0*/  IMAD.U32 R4, RZ, RZ, UR8 ;  /* 0x00000008ff047e24 */ /* 0x000fe2000f8e00ff */
[----:B---3--:R-:W-:Y:S01]  /*6200*/  MOV R7, UR7 ;  /* 0x0000000700077c02 */ /* 0x008fe20008000f00 */
[----:B------:R-:W-:Y:S01]  /*6210*/  IMAD.U32 R6, RZ, RZ, UR6 ;  /* 0x00000006ff067e24 */ /* 0x000fe2000f8e00ff */
[----:B--2---:R-:W-:Y:S01]  /*6220*/  MOV R11, UR5 ;  /* 0x00000005000b7c02 */ /* 0x004fe20008000f00 */
[----:B------:R-:W-:Y:S02]  /*6230*/  IMAD.U32 R10, RZ, RZ, UR4 ;  /* 0x00000004ff0a7e24 */ /* 0x000fe4000f8e00ff */
[----:B------:R-:W-:Y:S07]  /*6240*/  LEPC R20, `(.L_x_99) ;  /* 0x000000001014794e */ /* 0x000fee0000000000 */
[----:B----45:R-:W-:Y:S05]  /*6250*/  CALL.ABS.NOINC R14 ;  /* 0x000000000e007343 */ /* 0x030fea0003c00000 */
.L_x_99:
[----:B------:R-:W1:Y:S01]  /*6260*/  LDCU.64 UR8, c[0x4][0x80] ;  /* 0x01001000ff0877ac */ /* 0x000e620008000a00 */
[----:B------:R-:W2:Y:S01]  /*6270*/  LDC.64 R2, c[0x4][R2] ;  /* 0x0100000002027b82 */ /* 0x000ea20000000a00 */
[----:B------:R-:W-:Y:S02]  /*6280*/  HFMA2 R12, -RZ, RZ, 0, 5.9604644775390625e-08 ;  /* 0x00000001ff0c7431 */ /* 0x000fe400000001ff */
[----:B------:R-:W-:Y:S02]  /*6290*/  IMAD.MOV.U32 R8, RZ, RZ, 0x70 ;  /* 0x00000070ff087424 */ /* 0x000fe400078e00ff */
[----:B------:R-:W-:Y:S01]  /*62a0*/  IMAD.MOV.U32 R13, RZ, RZ, RZ ;  /* 0x000000ffff0d7224 */ /* 0x000fe200078e00ff */
[----:B------:R-:W3:Y:S01]  /*62b0*/  LDCU.64 UR6, c[0x4][0x88] ;  /* 0x01001100ff0677ac */ /* 0x000ee20008000a00 */
[----:B------:R-:W4:Y:S01]  /*62c0*/  LDCU.64 UR4, c[0x4][0x8] ;  /* 0x01000100ff0477ac */ /* 0x000f220008000a00 */
[----:B-1----:R-:W-:Y:S02]  /*62d0*/  MOV R4, UR8 ;  /* 0x0000000800047c02 */ /* 0x002fe40008000f00 */
[----:B------:R-:W-:Y:S02]  /*62e0*/  MOV R5, UR9 ;  /* 0x0000000900057c02 */ /* 0x000fe40008000f00 */
[----:B---3--:R-:W-:Y:S01]  /*62f0*/  MOV R7, UR7 ;  /* 0x0000000700077c02 */ /* 0x008fe20008000f00 */
[----:B------:R-:W-:Y:S01]  /*6300*/  IMAD.U32 R6, RZ, RZ, UR6 ;  /* 0x00000006ff067e24 */ /* 0x000fe2000f8e00ff */
[----:B----4-:R-:W-:Y:S01]  /*6310*/  MOV R11, UR5 ;  /* 0x00000005000b7c02 */ /* 0x010fe20008000f00 */
[----:B------:R-:W-:Y:S02]  /*6320*/  IMAD.U32 R10, RZ, RZ, UR4 ;  /* 0x00000004ff0a7e24 */ /* 0x000fe4000f8e00ff */
[----:B------:R-:W-:Y:S07]  /*6330*/  LEPC R20, `(.L_x_98) ;  /* 0x000000001014794e */ /* 0x000fee0000000000 */
[----:B--2---:R-:W-:Y:S05]  /*6340*/  CALL.ABS.NOINC R2 ;  /* 0x0000000002007343 */ /* 0x004fea0003c00000 */
.L_x_98:
[----:B------:R-:W-:Y:S02]  /*6350*/  ISETP.NE.U32.AND P0, PT, RZ, UR60, PT ;  /* 0x0000003cff007c0c */ /* 0x000fe4000bf05070 */
[C---:B------:R-:W-:Y:S02]  /*6360*/  ISETP.NE.U32.AND P1, PT, R58.reuse, RZ, PT ;  /* 0x000000ff3a00720c */ /* 0x040fe40003f25070 */
[----:B------:R-:W-:Y:S02]  /*6370*/  ISETP.NE.U32.AND P4, PT, R58, RZ, PT ;  /* 0x000000ff3a00720c */ /* 0x000fe40003f85070 */
[----:B------:R-:W-:Y:S02]  /*6380*/  ISETP.NE.AND.EX P0, PT, RZ, UR61, PT, P0 ;  /* 0x0000003dff007c0c */ /* 0x000fe4000bf05300 */
[C---:B------:R-:W-:Y:S02]  /*6390*/  ISETP.NE.AND.EX P1, PT, R59.reuse, RZ, PT, P1 ;  /* 0x000000ff3b00720c */ /* 0x040fe40003f25310 */
[----:B------:R-:W-:Y:S02]  /*63a0*/  ISETP.NE.AND.EX P4, PT, R59, RZ, P0, P4 ;  /* 0x000000ff3b00720c */ /* 0x000fe40000785340 */
[----:B---3--:R-:W-:Y:S02]  /*63b0*/  ISETP.NE.U32.AND P5, PT, R54, RZ, PT ;  /* 0x000000ff3600720c */ /* 0x008fe40003fa5070 */
[----:B------:R-:W-:Y:S02]  /*63c0*/  ISETP.NE.U32.AND P3, PT, RZ, UR60, PT ;  /* 0x0000003cff007c0c */ /* 0x000fe4000bf65070 */
[----:B------:R-:W-:Y:S02]  /*63d0*/  PLOP3.LUT P2, PT, PT, PT, PT, 0x8, 0x80 ;  /* 0x000000000080781c */ /* 0x000fe40003f4e170 */
[----:B------:R-:W-:Y:S02]  /*63e0*/  ISETP.NE.AND.EX P5, PT, R55, RZ, PT, P5 ;  /* 0x000000ff3700720c */ /* 0x000fe40003fa5350 */
[----:B------:R-:W-:Y:S03]  /*63f0*/  ISETP.NE.AND.EX P3, PT, RZ, UR61, PT, P3 ;  /* 0x0000003dff007c0c */ /* 0x000fe6000bf65330 */
[----:B------:R-:W-:Y:S01]  /*6400*/  @!P4 PLOP3.LUT P2, PT, P1, PT, PT, 0x80, 0x8 ;  /* 0x000000000008c81c */ /* 0x000fe20000f4f070 */
[----:B------:R-:W-:Y:S01]  /*6410*/  @!UPT UIADD3 URZ, UPT, UPT, URZ, URZ, URZ ;  /* 0x000000fffffff290 */ /* 0x000fe2000fffe0ff */
[----:B------:R-:W-:Y:S11]  /*6420*/  @!P1 BRA `(.L_x_100) ;  /* 0x0000000000309947 */ /* 0x000ff60003800000 */
[----:B------:R-:W-:Y:S01]  /*6430*/  ISETP.NE.U32.AND P0, PT, R56, RZ, PT ;  /* 0x000000ff3800720c */ /* 0x000fe20003f05070 */
[----:B------:R-:W1:Y:S01]  /*6440*/  LDCU.64 UR4, c[0x0][0x358] ;  /* 0x00006b00ff0477ac */ /* 0x000e620008000a00 */
[----:B------:R-:W-:Y:S02]  /*6450*/  IMAD.MOV.U32 R61, RZ, RZ, 0x1 ;  /* 0x00000001ff3d7424 */ /* 0x000fe400078e00ff */
[----:B------:R-:W-:Y:S11]  /*6460*/  ISETP.NE.AND.EX P0, PT, R57, RZ, PT, P0 ;  /* 0x000000ff3900720c */ /* 0x000ff60003f05300 */
[----:B------:R-:W-:Y:S02]  /*6470*/  @!UPT UIADD3 URZ, UPT, UPT, URZ, URZ, URZ ;  /* 0x000000fffffff290 */ /* 0x000fe4000fffe0ff */
[----:B------:R-:W2:Y:S01]  /*6480*/  @P0 LDC.64 R2, c[0x0][0x888] ;  /* 0x00022200ff020b82 */ /* 0x000ea20000000a00 */
[----:B------:R-:W-:Y:S04]  /*6490*/  @P0 IMAD R0, R58, UR36, RZ ;  /* 0x000000243a000c24 */ /* 0x000fe8000f8e02ff */
[----:B--2---:R-:W-:Y:S04]  /*64a0*/  @P0 IMAD.WIDE R2, R0, 0x4, R2 ;  /* 0x0000000400020825 */ /* 0x004fe800078e0202 */
[----:B------:R-:W-:Y:S01]  /*64b0*/  HFMA2 R0, -RZ, RZ, 0, 5.9604644775390625e-08 ;  /* 0x00000001ff007431 */ /* 0x000fe200000001ff */
[----:B-1---5:R1:W5:Y:S04]  /*64c0*/  @P0 LDG.E R27, desc[UR4][R2.64] ;  /* 0x00000004021b0981 */ /* 0x022368000c1e1900 */
[----:B------:R-:W-:Y:S01]  /*64d0*/  @!P0 PRMT R61, R0, 0x7610, R61 ;  /* 0x00007610003d8816 */ /* 0x000fe2000000003d */
[----:B-1----:R-:W2:Y:S06]  /*64e0*/  @!P0 LDC R27, c[0x0][0x880] ;  /* 0x00022000ff1b8b82 */ /* 0x002eac0000000800 */
.L_x_100:
[----:B------:R-:W-:Y:S05]  /*64f0*/  @!P5 BRA `(.L_x_101) ;  /* 0x000000000024d947 */ /* 0x000fea0003800000 */
[----:B------:R-:W-:Y:S01]  /*6500*/  ISETP.NE.U32.AND P0, PT, R52, RZ, PT ;  /* 0x000000ff3400720c */ /* 0x000fe20003f05070 */
[----:B------:R-:W1:Y:S03]  /*6510*/  LDCU.64 UR4, c[0x0][0x358] ;  /* 0x00006b00ff0477ac */ /* 0x000e660008000a00 */
[----:B------:R-:W-:Y:S11]  /*6520*/  ISETP.NE.AND.EX P0, PT, R53, RZ, PT, P0 ;  /* 0x000000ff3500720c */ /* 0x000ff60003f05300 */
[----:B------:R-:W-:Y:S02]  /*6530*/  @!UPT UIADD3 URZ, UPT, UPT, URZ, URZ, URZ ;  /* 0x000000fffffff290 */ /* 0x000fe4000fffe0ff */
[----:B------:R-:W3:Y:S01]  /*6540*/  @P0 LDC.64 R2, c[0x0][0x8a8] ;  /* 0x00022a00ff020b82 */ /* 0x000ee20000000a00 */
[----:B------:R-:W-:Y:S04]  /*6550*/  @P0 IMAD R0, R54, UR36, RZ ;  /* 0x0000002436000c24 */ /* 0x000fe8000f8e02ff */
[----:B---3--:R-:W-:Y:S05]  /*6560*/  @P0 IMAD.WIDE R2, R0, 0x4, R2 ;  /* 0x0000000400020825 */ /* 0x008fea00078e0202 */
[----:B-1---5:R1:W5:Y:S02]  /*6570*/  @P0 LDG.E R24, desc[UR4][R2.64] ;  /* 0x0000000402180981 */ /* 0x022364000c1e1900 */
[----:B-1----:R-:W3:Y:S02]  /*6580*/  @!P0 LDC R24, c[0x0][0x8a0] ;  /* 0x00022800ff188b82 */ /* 0x002ee40000000800 */
.L_x_101:
[----:B--2--5:R-:W-:Y:S01]  /*6590*/  FSETP.NEU.AND P0, PT, R27, RZ, PT ;  /* 0x000000ff1b00720b */ /* 0x024fe20003f0d000 */
[----:B------:R-:W-:Y:S01]  /*65a0*/  ULOP3.LUT UR4, UR55, 0x1, URZ, 0x3c, !UPT ;  /* 0x0000000137047892 */ /* 0x000fe2000f8e3cff */
[----:B------:R-:W-:Y:S01]  /*65b0*/  SEL R5, RZ, 0xffffffff, P3 ;  /* 0xffffffffff057807 */ /* 0x000fe20001800000 */
[----:B------:R-:W-:Y:S01]  /*65c0*/  BSSY B1, `(.L_x_102) ;  /* 0x000004c000017945 */ /* 0x000fe20003800000 */
[----:B------:R-:W-:Y:S01]  /*65d0*/  @!P4 LOP3.LUT P3, RZ, R61, 0xff, RZ, 0xc0, !PT ;  /* 0x000000ff3dffc812 */ /* 0x000fe2000786c0ff */
[----:B------:R-:W-:Y:S01]  /*65e0*/  IMAD.MOV.U32 R34, RZ, RZ, 0x1 ;  /* 0x00000001ff227424 */ /* 0x000fe200078e00ff */
[----:B------:R-:W-:Y:S01]  /*65f0*/  @!P4 SEL R4, RZ, 0xffffffff, P0 ;  /* 0xffffffffff04c807 */ /* 0x000fe20000000000 */
[----:B------:R-:W-:Y:S01]  /*6600*/  IMAD.U32 R32, RZ, RZ, UR4 ;  /* 0x00000004ff207e24 */ /* 0x000fe2000f8e00ff */
[----:B------:R-:W-:Y:S01]  /*6610*/  LEA R76, R22, UR44, 0x3 ;  /* 0x0000002c164c7c11 */ /* 0x000fe2000f8e18ff */
[----:B------:R-:W-:Y:S01]  /*6620*/  IMAD.U32 R35, RZ, RZ, UR46 ;  /* 0x0000002eff237e24 */ /* 0x000fe2000f8e00ff */
[----:B------:R-:W-:Y:S02]  /*6630*/  @P2 SEL R4, R5, R4, !P3 ;  /* 0x0000000405042207 */ /* 0x000fe40005800000 */
[----:B------:R-:W-:Y:S02]  /*6640*/  CS2R R38, SRZ ;  /* 0x0000000000267805 */ /* 0x000fe4000001ff00 */
[----:B------:R-:W-:Y:S02]  /*6650*/  SHF.L.U32 R3, R68, 0x1f, RZ ;  /* 0x0000001f44037819 */ /* 0x000fe400000006ff */
[----:B------:R-:W-:Y:S02]  /*6660*/  CS2R R36, SRZ ;  /* 0x0000000000247805 */ /* 0x000fe4000001ff00 */
[----:B------:R-:W-:Y:S02]  /*6670*/  @!P4 LOP3.LUT R4, R4, 0x1, RZ, 0xc0, !PT ;  /* 0x000000010404c812 */ /* 0x000fe400078ec0ff */
[----:B------:R-:W-:Y:S02]  /*6680*/  CS2R R42, SRZ ;  /* 0x00000000002a7805 */ /* 0x000fe4000001ff00 */
[----:B------:R-:W-:Y:S02]  /*6690*/  LEA.HI R25, R22, R22, RZ, 0x1 ;  /* 0x0000001616197211 */ /* 0x000fe400078f08ff */
[----:B------:R-:W-:Y:S02]  /*66a0*/  CS2R R40, SRZ ;  /* 0x0000000000287805 */ /* 0x000fe4000001ff00 */
[----:B------:R-:W-:Y:S01]  /*66b0*/  ISETP.NE.U32.OR P5, PT, R4, 0x1, P4 ;  /* 0x000000010400780c */ /* 0x000fe200027a5470 */
[----:B------:R-:W-:Y:S01]  /*66c0*/  IMAD.U32 R4, RZ, RZ, UR46 ;  /* 0x0000002eff047e24 */ /* 0x000fe2000f8e00ff */
[----:B------:R-:W-:Y:S01]  /*66d0*/  LOP3.LUT P4, R65, R61, 0xff, RZ, 0xc0, !PT ;  /* 0x000000ff3d417812 */ /* 0x000fe2000788c0ff */
[C---:B------:R-:W-:Y:S01]  /*66e0*/  IMAD.SHL.U32 R0, R25.reuse, 0x20, RZ ;  /* 0x0000002019007824 */ /* 0x040fe200078e00ff */
[----:B------:R-:W-:Y:S02]  /*66f0*/  LOP3.LUT R25, R25, 0xffe, RZ, 0xc0, !PT ;  /* 0x00000ffe19197812 */ /* 0x000fe400078ec0ff */
[----:B------:R-:W-:Y:S02]  /*6700*/  CS2R R46, SRZ ;  /* 0x00000000002e7805 */ /* 0x000fe4000001ff00 */
[----:B------:R-:W-:Y:S02]  /*6710*/  LEA R2, R4, UR44, 0x3 ;  /* 0x0000002c04027c11 */ /* 0x000fe4000f8e18ff */
[----:B------:R-:W-:Y:S02]  /*6720*/  CS2R R44, SRZ ;  /* 0x00000000002c7805 */ /* 0x000fe4000001ff00 */
[----:B------:R-:W-:Y:S01]  /*6730*/  SEL R4, RZ, 0xffffffff, P0 ;  /* 0xffffffffff047807 */ /* 0x000fe20000000000 */
[----:B------:R-:W-:Y:S01]  /*6740*/  IMAD.IADD R25, R22, 0x1, -R25 ;  /* 0x0000000116197824 */ /* 0x000fe200078e0a19 */
[----:B------:R-:W-:Y:S02]  /*6750*/  LOP3.LUT R0, R0, 0xffffffc0, RZ, 0xc0, !PT ;  /* 0xffffffc000007812 */ /* 0x000fe400078ec0ff */
[----:B------:R-:W-:Y:S02]  /*6760*/  CS2R R50, SRZ ;  /* 0x0000000000327805 */ /* 0x000fe4000001ff00 */
[----:B------:R-:W-:Y:S02]  /*6770*/  @P1 SEL R4, R5, R4, !P4 ;  /* 0x0000000405041207 */ /* 0x000fe40006000000 */
[----:B------:R-:W-:Y:S02]  /*6780*/  CS2R R48, SRZ ;  /* 0x0000000000307805 */ /* 0x000fe4000001ff00 */
[----:B------:R-:W-:Y:S01]  /*6790*/  @P5 SHF.L.U32 R7, R32, 0x1f, RZ ;  /* 0x0000001f20075819 */ /* 0x000fe200000006ff */
[----:B------:R-:W-:Y:S01]  /*67a0*/  IMAD.IADD R0, R23, 0x1, R0 ;  /* 0x0000000117007824 */ /* 0x000fe200078e0200 */
[----:B------:R-:W-:Y:S02]  /*67b0*/  LOP3.LUT R4, R4, 0x1, RZ, 0xc0, !PT ;  /* 0x0000000104047812 */ /* 0x000fe400078ec0ff */
[----:B------:R-:W1:Y:S01]  /*67c0*/  @P5 SYNCS.PHASECHK.TRANS64.TRYWAIT P3, [R2+URZ+0xc0], R7 ;  /* 0x0000c007020055a7 */ /* 0x000e6200080611ff */
[----:B------:R-:W-:Y:S01]  /*67d0*/  P2R R75, PR, RZ, 0x20 ;  /* 0x00000020ff4b7803 */ /* 0x000fe20000000000 */
[----:B------:R-:W-:Y:S01]  /*67e0*/  IMAD R25, R25, 0x100000, R0 ;  /* 0x0010000019197824 */ /* 0x000fe200078e0200 */
[----:B------:R-:W-:Y:S04]  /*67f0*/  ISETP.NE.U32.AND P0, PT, R4, 0x1, PT ;  /* 0x000000010400780c */ /* 0x000fe80003f05070 */
[----:B------:R-:W-:Y:S01]  /*6800*/  P2R R79, PR, RZ, 0x1 ;  /* 0x00000001ff4f7803 */ /* 0x000fe20000000000 */
[----:B------:R2:W4:Y:S01]  /*6810*/  SYNCS.PHASECHK.TRANS64.TRYWAIT P2, [R76+URZ+0x120], R3 ;  /* 0x000120034c0075a7 */ /* 0x00052200080411ff */
[----:B-1----:R-:W-:Y:S01]  /*6820*/  @P5 SEL R34, RZ, 0x1, !P3 ;  /* 0x00000001ff225807 */ /* 0x002fe20005800000 */
[----:B--2---:R-:W-:Y:S06]  /*6830*/  @!P5 BRA `(.L_x_103) ;  /* 0x000000000090d947 */ /* 0x004fec0003800000 */
[----:B------:R-:W-:Y:S01]  /*6840*/  HFMA2 R47, -RZ, RZ, 0, 0 ;  /* 0x00000000ff2f7431 */ /* 0x000fe200000001ff */
[----:B------:R-:W-:Y:S01]  /*6850*/  ISETP.NE.AND P0, PT, R34, RZ, PT ;  /* 0x000000ff2200720c */ /* 0x000fe20003f05270 */
[----:B------:R-:W-:Y:S01]  /*6860*/  IMAD.U32 R5, RZ, RZ, UR46 ;  /* 0x0000002eff057e24 */ /* 0x000fe2000f8e00ff */
[----:B------:R-:W-:Y:S11]  /*6870*/  BSSY B0, `(.L_x_104) ;  /* 0x0000005000007945 */ /* 0x000ff60003800000 */
[----:B------:R-:W-:Y:S05]  /*6880*/  @P0 BRA `(.L_x_105) ;  /* 0x00000000000c0947 */ /* 0x000fea0003800000 */
[----:B------:R-:W-:Y:S04]  /*6890*/  SHF.L.U32 R7, R32, 0x1f, RZ ;  /* 0x0000001f20077819 */ /* 0x000fe800000006ff */
[----:B------:R-:W1:Y:S02]  /*68a0*/  SYNCS.PHASECHK.TRANS64.TRYWAIT P0, [R2+URZ+0xc0], R7 ;  /* 0x0000c007020075a7 */ /* 0x000e6400080011ff */
[----:B-1----:R-:W-:Y:S05]  /*68b0*/  @!P0 BRA `(.L_x_106) ;  /* 0x0000002400148947 */ /* 0x002fea0003800000 */
.L_x_105:
[----:B------:R-:W-:Y:S05]  /*68c0*/  BSYNC B0 ;  /* 0x0000000000007941 */ /* 0x000fea0003800000 */
.L_x_104:
[----:B------:R-:W-:Y:S01]  /*68d0*/  ISETP.NE.AND P0, PT, R79, RZ, PT ;  /* 0x000000ff4f00720c */ /* 0x000fe20003f05270 */
[----:B------:R-:W-:Y:S01]  /*68e0*/  IMAD.MOV.U32 R46, RZ, RZ, RZ ;  /* 0x000000ffff2e7224 */ /* 0x000fe200078e00ff */
[----:B------:R-:W-:Y:S02]  /*68f0*/  CS2R R44, SRZ ;  /* 0x00000000002c7805 */ /* 0x000fe4000001ff00 */
[----:B------:R-:W-:Y:S02]  /*6900*/  CS2R R50, SRZ ;  /* 0x0000000000327805 */ /* 0x000fe4000001ff00 */
[----:B------:R-:W-:Y:S02]  /*6910*/  CS2R R48, SRZ ;  /* 0x0000000000307805 */ /* 0x000fe4000001ff00 */
[----:B------:R-:W-:Y:S02]  /*6920*/  CS2R R42, SRZ ;  /* 0x00000000002a7805 */ /* 0x000fe4000001ff00 */
[----:B------:R-:W-:Y:S02]  /*6930*/  CS2R R40, SRZ ;  /* 0x0000000000287805 */ /* 0x000fe4000001ff00 */
[----:B------:R-:W-:Y:S02]  /*6940*/  CS2R R38, SRZ ;  /* 0x0000000000267805 */ /* 0x000fe4000001ff00 */
[----:B------:R-:W-:Y:S01]  /*6950*/  CS2R R36, SRZ ;  /* 0x0000000000247805 */ /* 0x000fe2000001ff00 */
[----:B------:R-:W-:Y:S01]  /*6960*/  @P0 IMAD R5, R5, 0x800, R60 ;  /* 0x0000080005050824 */ /* 0x000fe200078e023c */
[----:B------:R-:W-:Y:S05]  /*6970*/  @P0 WARPSYNC.ALL ;  /* 0x0000000000000948 */ /* 0x000fea0003800000 */
[----:B------:R-:W-:Y:S01]  /*6980*/  @P0 LEA R5, R5, UR44, 0x2 ;  /* 0x0000002c05050c11 */ /* 0x000fe2000f8e10ff */
[----:B------:R-:W-:Y:S04]  /*6990*/  UIADD3 UR4, UPT, UPT, UR46, 0x1, URZ ;  /* 0x000000012e047890 */ /* 0x000fe8000fffe0ff */
[----:B------:R2:W2:Y:S01]  /*69a0*/  @P0 LDSM.16.M88.4 R48, [R5+0x400] ;  /* 0x000400000530083b */ /* 0x0004a20000000200 */
[----:B------:R-:W-:Y:S01]  /*69b0*/  @P0 VIADD R0, R5, 0x400 ;  /* 0x0000040005000836 */ /* 0x000fe20000000000 */
[----:B------:R-:W-:Y:S01]  /*69c0*/  UISETP.NE.AND UP0, UPT, UR4, 0x3, UPT ;  /* 0x000000030400788c */ /* 0x000fe2000bf05270 */
[C-C-:B-1----:R-:W-:Y:S02]  /*69d0*/  @P0 IMAD R2, R70.reuse, 0x4, R5.reuse ;  /* 0x0000000446020824 */ /* 0x142fe400078e0205 */
[C---:B------:R-:W-:Y:S01]  /*69e0*/  @P0 IMAD R7, R69.reuse, 0x4, R0 ;  /* 0x0000000445070824 */ /* 0x040fe200078e0200 */
[----:B------:R-:W-:Y:S01]  /*69f0*/  USEL UR5, URZ, 0x1, UP0 ;  /* 0x00000001ff057887 */ /* 0x000fe20008000000 */
[----:B------:R-:W-:Y:S01]  /*6a00*/  @P0 IMAD R0, R69, 0x4, R5 ;  /* 0x0000000445000824 */ /* 0x000fe200078e0205 */
[----:B------:R1:W1:Y:S01]  /*6a10*/  @P0 LDSM.16.M88.4 R44, [R2+0x400] ;  /* 0x00040000022c083b */ /* 0x0002620000000200 */
[----:B------:R-:W-:Y:S01]  /*6a20*/  @P0 IMAD R4, R70, 0x4, R7 ;  /* 0x0000000446040824 */ /* 0x000fe200078e0207 */
[----:B------:R-:W-:Y:S02]  /*6a30*/  USEL UR4, UR4, URZ, UP0 ;  /* 0x000000ff04047287 */ /* 0x000fe40008000000 */
[----:B------:R1:W1:Y:S01]  /*6a40*/  @P0 LDSM.16.M88.4 R40, [R0+0x400] ;  /* 0x000400000028083b */ /* 0x0002620000000200 */
[----:B------:R-:W-:Y:S03]  /*6a50*/  LOP3.LUT R32, R32, UR5, RZ, 0x3c, !PT ;  /* 0x0000000520207c12 */ /* 0x000fe6000f8e3cff */
[----:B------:R1:W1:Y:S01]  /*6a60*/  @P0 LDSM.16.M88.4 R36, [R4] ;  /* 0x000000000424083b */ /* 0x0002620000000200 */
[----:B------:R-:W-:Y:S03]  /*6a70*/  IMAD.U32 R35, RZ, RZ, UR4 ;  /* 0x00000004ff237e24 */ /* 0x000fe6000f8e00ff */
.L_x_103:
[----:B------:R-:W-:Y:S05]  /*6a80*/  BSYNC B1 ;  /* 0x0000000000017941 */ /* 0x000fea0003800000 */
.L_x_102:
[----:B--2---:R-:W-:Y:S04]  /*6a90*/  SHF.R.U32.HI R5, RZ, 0x15, R25 ;  /* 0x00000015ff057819 */ /* 0x004fe80000011619 */
[----:B------:R-:W-:Y:S01]  /*6aa0*/  LOP3.LUT P0, RZ, R5, 0x3, R62, 0x48, !PT ;  /* 0x0000000305ff7812 */ /* 0x000fe2000780483e */
[----:B------:R-:W-:Y:S01]  /*6ab0*/  @!UPT UIADD3 URZ, UPT, UPT, URZ, URZ, URZ ;  /* 0x000000fffffff290 */ /* 0x000fe2000fffe0ff */
[----:B----4-:R-:W-:Y:S11]  /*6ac0*/  @P2 BRA `(.L_x_107) ;  /* 0x0000000000082947 */ /* 0x010ff60003800000 */
[----:B------:R-:W2:Y:S02]  /*6ad0*/  SYNCS.PHASECHK.TRANS64.TRYWAIT P1, [R76+URZ+0x120], R3 ;  /* 0x000120034c0075a7 */ /* 0x000ea400080211ff */
[----:B--2---:R-:W-:Y:S05]  /*6ae0*/  @!P1 BRA `(.L_x_108) ;  /* 0x00000020009c9947 */ /* 0x004fea0003800000 */
.L_x_107:
[----:B------:R-:W-:Y:S05]  /*6af0*/  @!P0 BRA `(.L_x_109) ;  /* 0x0000000000408947 */ /* 0x000fea0003800000 */
[----:B------:R-:W4:Y:S01]  /*6b00*/  LDCU.64 UR8, c[0x4][0x70] ;  /* 0x01000e00ff0877ac */ /* 0x000f220008000a00 */
[----:B--2---:R-:W-:Y:S01]  /*6b10*/  MOV R3, 0x0 ;  /* 0x0000000000037802 */ /* 0x004fe20000000f00 */
[----:B------:R-:W-:Y:S02]  /*6b20*/  HFMA2 R12, -RZ, RZ, 0, 5.9604644775390625e-08 ;  /* 0x00000001ff0c7431 */ /* 0x000fe400000001ff */
[----:B------:R-:W-:Y:S02]  /*6b30*/  IMAD.MOV.U32 R8, RZ, RZ, 0x192 ;  /* 0x00000192ff087424 */ /* 0x000fe400078e00ff */
[----:B------:R-:W-:Y:S01]  /*6b40*/  IMAD.MOV.U32 R13, RZ, RZ, RZ ;  /* 0x000000ffff0d7224 */ /* 0x000fe200078e00ff */
[----:B------:R-:W2:Y:S01]  /*6b50*/  LDCU.64 UR6, c[0x4][0x78] ;  /* 0x01000f00ff0677ac */ /* 0x000ea20008000a00 */
[----:B-1----:R-:W1:Y:S01]  /*6b60*/  LDC.64 R2, c[0x4][R3] ;  /* 0x0100000003027b82 */ /* 0x002e620000000a00 */
[----:B------:R-:W5:Y:S01]  /*6b70*/  LDCU.64 UR4, c[0x4][0x10] ;  /* 0x01000200ff0477ac */ /* 0x000f620008000a00 */
[----:B----4-:R-:W-:Y:S01]  /*6b80*/  MOV R5, UR9 ;  /* 0x0000000900057c02 */ /* 0x010fe20008000f00 */
[----:B------:R-:W-:Y:S01]  /*6b90*/  IMAD.U32 R4, RZ, RZ, UR8 ;  /* 0x00000008ff047e24 */ /* 0x000fe2000f8e00ff */
[----:B--2---:R-:W-:Y:S01]  /*6ba0*/  MOV R7, UR7 ;  /* 0x0000000700077c02 */ /* 0x004fe20008000f00 */
[----:B------:R-:W-:Y:S01]  /*6bb0*/  IMAD.U32 R6, RZ, RZ, UR6 ;  /* 0x00000006ff067e24 */ /* 0x000fe2000f8e00ff */
[----:B-----5:R-:W-:Y:S01]  /*6bc0*/  MOV R11, UR5 ;  /* 0x00000005000b7c02 */ /* 0x020fe20008000f00 */
[----:B------:R-:W-:Y:S02]  /*6bd0*/  IMAD.U32 R10, RZ, RZ, UR4 ;  /* 0x00000004ff0a7e24 */ /* 0x000fe4000f8e00ff */
[----:B------:R-:W-:Y:S07]  /*6be0*/  LEPC R20, `(.L_x_109) ;  /* 0x000000001014794e */ /* 0x000fee0000000000 */
[----:B-1-3--:R-:W-:Y:S05]  /*6bf0*/  CALL.ABS.NOINC R2 ;  /* 0x0000000002007343 */ /* 0x00afea0003c00000 */
.L_x_109:
[----:B------:R-:W-:Y:S01]  /*6c00*/  LOP3.LUT R20, R48, 0xffffe000, RZ, 0xc0, !PT ;  /* 0xffffe00030147812 */ /* 0x000fe200078ec0ff */
[----:B------:R-:W-:Y:S05]  /*6c10*/  WARPSYNC.ALL ;  /* 0x0000000000007948 */ /* 0x000fea0003800000 */
[----:B------:R-:W-:Y:S01]  /*6c20*/  R2UR UR4, R25 ;  /* 0x00000000190472ca */ /* 0x000fe200000e0000 */
[----:B------:R-:W-:Y:S01]  /*6c30*/  IMAD.SHL.U32 R78, R70, 0x4, RZ ;  /* 0x00000004464e7824 */ /* 0x000fe200078e00ff */
[----:B------:R-:W-:Y:S01]  /*6c40*/  LOP3.LUT R21, R49, 0xffffe000, RZ, 0xc0, !PT ;  /* 0xffffe00031157812 */ /* 0x000fe200078ec0ff */
[----:B------:R-:W-:Y:S01]  /*6c50*/  IMAD.U32 R77, RZ, RZ, UR46 ;  /* 0x0000002eff4d7e24 */ /* 0x000fe2000f8e00ff */
[----:B------:R-:W-:Y:S01]  /*6c60*/  LOP3.LUT R26, R50, 0xffffe000, RZ, 0xc0, !PT ;  /* 0xffffe000321a7812 */ /* 0x000fe200078ec0ff */
[----:B------:R-:W-:Y:S01]  /*6c70*/  BSSY.RECONVERGENT B0, `(.L_x_110) ;  /* 0x000005a000007945 */ /* 0x000fe20003800200 */
[----:B-1----:R-:W-:Y:S01]  /*6c80*/  LOP3.LUT R33, R46, 0xffffe000, RZ, 0xc0, !PT ;  /* 0xffffe0002e217812 */ /* 0x002fe200078ec0ff */
[----:B------:R-:W-:Y:S01]  /*6c90*/  IMAD R80, R77, 0x800, R60 ;  /* 0x000008004d507824 */ /* 0x000fe200078e023c */
[----:B------:R-:W-:Y:S01]  /*6ca0*/  ISETP.NE.AND P0, PT, R71, RZ, PT ;  /* 0x000000ff4700720c */ /* 0x000fe20003f05270 */
[----:B------:R-:W-:Y:S03]  /*6cb0*/  IMAD.SHL.U32 R77, R69, 0x4, RZ ;  /* 0x00000004454d7824 */ /* 0x000fe600078e00ff */
[----:B------:R-:W-:Y:S01]  /*6cc0*/  LEA R80, R80, UR44, 0x2 ;  /* 0x0000002c50507c11 */ /* 0x000fe2000f8e10ff */
[----:B------:R-:W3:Y:S03]  /*6cd0*/  LDTM.16dp128bit.x8 R4, tmem[UR4] ;  /* 0x00000004000479ee */ /* 0x000ee60008180000 */
[C-C-:B------:R-:W-:Y:S02]  /*6ce0*/  IADD3 R83, PT, PT, R78.reuse, 0x400, R80.reuse ;  /* 0x000004004e537810 */ /* 0x140fe40007ffe050 */
[----:B------:R-:W-:Y:S05]  /*6cf0*/  IADD3 R81, PT, PT, R77, 0x400, R80 ;  /* 0x000004004d517810 */ /* 0x000fea0007ffe050 */
[----:B------:R-:W-:Y:S02]  /*6d00*/  IMAD.IADD R82, R78, 0x1, R81 ;  /* 0x000000014e527824 */ /* 0x000fe400078e0251 */
[C---:B---3--:R-:W-:Y:S01]  /*6d10*/  FMUL R0, R24.reuse, R4 ;  /* 0x0000000418007220 */ /* 0x048fe20000400000 */
[C---:B------:R-:W-:Y:S01]  /*6d20*/  FMUL R2, R24.reuse, R5 ;  /* 0x0000000518027220 */ /* 0x040fe20000400000 */
[C---:B--2---:R-:W-:Y:S01]  /*6d30*/  FMUL R3, R24.reuse, R6 ;  /* 0x0000000618037220 */ /* 0x044fe20000400000 */
[----:B------:R-:W-:Y:S01]  /*6d40*/  FMUL R7, R24, R7 ;  /* 0x0000000718077220 */ /* 0x000fe20000400000 */
[----:B------:R-:W-:Y:S01]  /*6d50*/  FFMA R28, R27, R20, R0 ;  /* 0x000000141b1c7223 */ /* 0x000fe20000000000 */
[----:B------:R-:W-:Y:S01]  /*6d60*/  LOP3.LUT R20, R51, 0xffffe000, RZ, 0xc0, !PT ;  /* 0xffffe00033147812 */ /* 0x000fe200078ec0ff */
[C---:B------:R-:W-:Y:S01]  /*6d70*/  FFMA R29, R27.reuse, R21, R2 ;  /* 0x000000151b1d7223 */ /* 0x040fe20000000002 */
[----:B------:R-:W-:Y:S01]  /*6d80*/  LOP3.LUT R21, R44, 0xffffe000, RZ, 0xc0, !PT ;  /* 0xffffe0002c157812 */ /* 0x000fe200078ec0ff */
[----:B------:R-:W-:Y:S01]  /*6d90*/  FFMA R30, R27, R26, R3 ;  /* 0x0000001a1b1e7223 */ /* 0x000fe20000000003 */
[----:B------:R-:W-:Y:S01]  /*6da0*/  LOP3.LUT R26, R45, 0xffffe000, RZ, 0xc0, !PT ;  /* 0xffffe0002d1a7812 */ /* 0x000fe200078ec0ff */
[C---:B------:R-:W-:Y:S01]  /*6db0*/  FMUL R4, R24.reuse, R8 ;  /* 0x0000000818047220 */ /* 0x040fe20000400000 */
[----:B------:R-:W-:Y:S01]  /*6dc0*/  F2FP.TF32.F32.PACK_B R28, R28 ;  /* 0x0000001cff1c723e */ /* 0x000fe200024050ff */
[----:B------:R-:W-:Y:S01]  /*6dd0*/  FFMA R31, R27, R20, R7 ;  /* 0x000000141b1f7223 */ /* 0x000fe20000000007 */
[----:B------:R-:W-:Y:S01]  /*6de0*/  LOP3.LUT R20, R47, 0xffffe000, RZ, 0xc0, !PT ;  /* 0xffffe0002f147812 */ /* 0x000fe200078ec0ff */
[C---:B------:R-:W-:Y:S01]  /*6df0*/  FMUL R5, R24.reuse, R9 ;  /* 0x0000000918057220 */ /* 0x040fe20000400000 */
[----:B------:R-:W-:Y:S01]  /*6e00*/  F2FP.TF32.F32.PACK_B R29, R29 ;  /* 0x0000001dff1d723e */ /* 0x000fe200024050ff */
[C---:B------:R-:W-:Y:S01]  /*6e10*/  FMUL R6, R24.reuse, R10 ;  /* 0x0000000a18067220 */ /* 0x040fe20000400000 */
[----:B------:R-:W-:Y:S01]  /*6e20*/  F2FP.TF32.F32.PACK_B R30, R30 ;  /* 0x0000001eff1e723e */ /* 0x000fe200024050ff */
[----:B------:R-:W-:Y:S01]  /*6e30*/  FMUL R11, R24, R11 ;  /* 0x0000000b180b7220 */ /* 0x000fe20000400000 */
[----:B------:R-:W-:Y:S01]  /*6e40*/  F2FP.TF32.F32.PACK_B R31, R31 ;  /* 0x0000001fff1f723e */ /* 0x000fe200024050ff */
[C---:B------:R-:W-:Y:S01]  /*6e50*/  FFMA R4, R27.reuse, R21, R4 ;  /* 0x000000151b047223 */ /* 0x040fe20000000004 */
[----:B------:R-:W-:Y:S01]  /*6e60*/  LOP3.LUT R21, R40, 0xffffe000, RZ, 0xc0, !PT ;  /* 0xffffe00028157812 */ /* 0x000fe200078ec0ff */
[----:B------:R-:W-:Y:S01]  /*6e70*/  FFMA R5, R27, R26, R5 ;  /* 0x0000001a1b057223 */ /* 0x000fe20000000005 */
[----:B------:R-:W-:Y:S01]  /*6e80*/  LOP3.LUT R26, R43, 0xffffe000, RZ, 0xc0, !PT ;  /* 0xffffe0002b1a7812 */ /* 0x000fe200078ec0ff */
[C---:B------:R-:W-:Y:S01]  /*6e90*/  FFMA R6, R27.reuse, R33, R6 ;  /* 0x000000211b067223 */ /* 0x040fe20000000006 */
[----:B------:R-:W-:Y:S01]  /*6ea0*/  LOP3.LUT R33, R42, 0xffffe000, RZ, 0xc0, !PT ;  /* 0xffffe0002a217812 */ /* 0x000fe200078ec0ff */
[C---:B------:R-:W-:Y:S01]  /*6eb0*/  FMUL R8, R24.reuse, R12 ;  /* 0x0000000c18087220 */ /* 0x040fe20000400000 */
[----:B------:R-:W-:Y:S01]  /*6ec0*/  F2FP.TF32.F32.PACK_B R4, R4 ;  /* 0x00000004ff04723e */ /* 0x000fe200024050ff */
[----:B------:R-:W-:Y:S01]  /*6ed0*/  FFMA R7, R27, R20, R11 ;  /* 0x000000141b077223 */ /* 0x000fe2000000000b */
[----:B------:R-:W-:Y:S01]  /*6ee0*/  LOP3.LUT R20, R41, 0xffffe000, RZ, 0xc0, !PT ;  /* 0xffffe00029147812 */ /* 0x000fe200078ec0ff */
[----:B------:R-:W-:Y:S01]  /*6ef0*/  FMUL R9, R24, R13 ;  /* 0x0000000d18097220 */ /* 0x000fe20000400000 */
[----:B------:R-:W-:Y:S01]  /*6f00*/  F2FP.TF32.F32.PACK_B R5, R5 ;  /* 0x00000005ff05723e */ /* 0x000fe200024050ff */
[----:B------:R1:W-:Y:S01]  /*6f10*/  STSM.16.M88.4 [R80+0x400], R28 ;  /* 0x0004001c50007844 */ /* 0x0003e20000000200 */
[----:B------:R-:W-:Y:S01]  /*6f20*/  F2FP.TF32.F32.PACK_B R6, R6 ;  /* 0x00000006ff06723e */ /* 0x000fe200024050ff */
[C---:B------:R-:W-:Y:S01]  /*6f30*/  FFMA R8, R27.reuse, R21, R8 ;  /* 0x000000151b087223 */ /* 0x040fe20000000008 */
[----:B------:R-:W-:Y:S01]  /*6f40*/  LOP3.LUT R21, R36, 0xffffe000, RZ, 0xc0, !PT ;  /* 0xffffe00024157812 */ /* 0x000fe200078ec0ff */
[C---:B------:R-:W-:Y:S01]  /*6f50*/  FMUL R10, R24.reuse, R14 ;  /* 0x0000000e180a7220 */ /* 0x040fe20000400000 */
[C---:B------:R-:W-:Y:S01]  /*6f60*/  FMUL R15, R24.reuse, R15 ;  /* 0x0000000f180f7220 */ /* 0x040fe20000400000 */
[C---:B------:R-:W-:Y:S01]  /*6f70*/  FMUL R12, R24.reuse, R16 ;  /* 0x00000010180c7220 */ /* 0x040fe20000400000 */
[C---:B------:R-:W-:Y:S01]  /*6f80*/  FFMA R9, R27.reuse, R20, R9 ;  /* 0x000000141b097223 */ /* 0x040fe20000000009 */
[C---:B------:R-:W-:Y:S01]  /*6f90*/  FFMA R10, R27.reuse, R33, R10 ;  /* 0x000000211b0a7223 */ /* 0x040fe2000000000a */
[C---:B------:R-:W-:Y:S01]  /*6fa0*/  FFMA R11, R27.reuse, R26, R15 ;  /* 0x0000001a1b0b7223 */ /* 0x040fe2000000000f */
[----:B------:R-:W-:Y:S01]  /*6fb0*/  FFMA R12, R27, R21, R12 ;  /* 0x000000151b0c7223 */ /* 0x000fe2000000000c */
[----:B------:R-:W-:Y:S01]  /*6fc0*/  LOP3.LUT R20, R37, 0xffffe000, RZ, 0xc0, !PT ;  /* 0xffffe00025147812 */ /* 0x000fe200078ec0ff */
[----:B------:R-:W-:Y:S01]  /*6fd0*/  FMUL R13, R24, R17 ;  /* 0x00000011180d7220 */ /* 0x000fe20000400000 */
[----:B------:R-:W-:Y:S01]  /*6fe0*/  LOP3.LUT R21, R38, 0xffffe000, RZ, 0xc0, !PT ;  /* 0xffffe00026157812 */ /* 0x000fe200078ec0ff */
[C---:B------:R-:W-:Y:S01]  /*6ff0*/  FMUL R14, R24.reuse, R18 ;  /* 0x00000012180e7220 */ /* 0x040fe20000400000 */
[----:B------:R-:W-:Y:S01]  /*7000*/  LOP3.LUT R26, R39, 0xffffe000, RZ, 0xc0, !PT ;  /* 0xffffe000271a7812 */ /* 0x000fe200078ec0ff */
[----:B------:R-:W-:Y:S01]  /*7010*/  FMUL R19, R24, R19 ;  /* 0x0000001318137220 */ /* 0x000fe20000400000 */
[----:B------:R-:W-:Y:S01]  /*7020*/  F2FP.TF32.F32.PACK_B R7, R7 ;  /* 0x00000007ff07723e */ /* 0x000fe200024050ff */
[C---:B------:R-:W-:Y:S01]  /*7030*/  FFMA R13, R27.reuse, R20, R13 ;  /* 0x000000141b0d7223 */ /* 0x040fe2000000000d */
[C---:B------:R-:W-:Y:S01]  /*7040*/  FFMA R14, R27.reuse, R21, R14 ;  /* 0x000000151b0e7223 */ /* 0x040fe2000000000e */
[----:B------:R-:W-:Y:S01]  /*7050*/  FFMA R15, R27, R26, R19 ;  /* 0x0000001a1b0f7223 */ /* 0x000fe20000000013 */
[----:B------:R-:W-:Y:S01]  /*7060*/  F2FP.TF32.F32.PACK_B R8, R8 ;  /* 0x00000008ff08723e */ /* 0x000fe200024050ff */
[----:B------:R1:W-:Y:S01]  /*7070*/  STSM.16.M88.4 [R83], R4 ;  /* 0x0000000453007844 */ /* 0x0003e20000000200 */
[----:B------:R-:W-:Y:S02]  /*7080*/  F2FP.TF32.F32.PACK_B R9, R9 ;  /* 0x00000009ff09723e */ /* 0x000fe400024050ff */
[----:B------:R-:W-:Y:S02]  /*7090*/  F2FP.TF32.F32.PACK_B R10, R10 ;  /* 0x0000000aff0a723e */ /* 0x000fe400024050ff */
[----:B------:R-:W-:Y:S02]  /*70a0*/  F2FP.TF32.F32.PACK_B R11, R11 ;  /* 0x0000000bff0b723e */ /* 0x000fe400024050ff */
[----:B------:R-:W-:Y:S02]  /*70b0*/  F2FP.TF32.F32.PACK_B R12, R12 ;  /* 0x0000000cff0c723e */ /* 0x000fe400024050ff */
[----:B------:R-:W-:Y:S01]  /*70c0*/  F2FP.TF32.F32.PACK_B R13, R13 ;  /* 0x0000000dff0d723e */ /* 0x000fe200024050ff */
[----:B------:R1:W-:Y:S01]  /*70d0*/  STSM.16.M88.4 [R81], R8 ;  /* 0x0000000851007844 */ /* 0x0003e20000000200 */
[----:B------:R-:W-:Y:S02]  /*70e0*/  F2FP.TF32.F32.PACK_B R14, R14 ;  /* 0x0000000eff0e723e */ /* 0x000fe400024050ff */
[----:B------:R-:W-:Y:S05]  /*70f0*/  F2FP.TF32.F32.PACK_B R15, R15 ;  /* 0x0000000fff0f723e */ /* 0x000fea00024050ff */
[----:B------:R1:W-:Y:S01]  /*7100*/  STSM.16.M88.4 [R82], R12 ;  /* 0x0000000c52007844 */ /* 0x0003e20000000200 */
[----:B------:R-:W-:Y:S01]  /*7110*/  @!PT LDS RZ, [RZ] ;  /* 0x00000000fffff984 */ /* 0x000fe20000000800 */
[----:B------:R-:W-:Y:S01]  /*7120*/  @!PT LDS RZ, [RZ] ;  /* 0x00000000fffff984 */ /* 0x000fe20000000800 */
[----:B------:R-:W-:Y:S01]  /*7130*/  @!PT LDS RZ, [RZ] ;  /* 0x00000000fffff984 */ /* 0x000fe20000000800 */
[----:B------:R-:W-:Y:S01]  /*7140*/  @!PT LDS RZ, [RZ] ;  /* 0x00000000fffff984 */ /* 0x000fe20000000800 */
[----:B------:R2:W-:Y:S07]  /*7150*/  MEMBAR.ALL.CTA ;  /* 0x0000000000007992 */ /* 0x0005ee0000008000 */
[----:B--2---:R-:W2:Y:S02]  /*7160*/  FENCE.VIEW.ASYNC.S ;  /* 0x00000000000073c6 */ /* 0x004ea40000000000 */
[----:B--2---:R-:W-:Y:S06]  /*7170*/  BAR.SYNC.DEFER_BLOCKING 0x1, 0x80 ;  /* 0x0042000000007b1d */ /* 0x004fec0000010000 */
[----:B------:R-:W-:Y:S05]  /*7180*/  @P0 BRA `(.L_x_111) ;  /* 0x0000000000200947 */ /* 0x000fea0003800000 */
[----:B------:R-:W2:Y:S01]  /*7190*/  LDCU.64 UR6, c[0x0][0x348] ;  /* 0x00006900ff0677ac */ /* 0x000ea20008000a00 */
[----:B------:R-:W-:Y:S01]  /*71a0*/  ULEA UR5, UR46, UR44, 0xd ;  /* 0x0000002c2e057291 */ /* 0x000fe2000f8e68ff */
[----:B------:R-:W-:Y:S03]  /*71b0*/  UMOV UR51, UR36 ;  /* 0x0000002400337c82 */ /* 0x000fe60008000000 */
[----:B------:R-:W-:Y:S02]  /*71c0*/  UIADD3 UR48, UPT, UPT, UR5, 0x400, URZ ;  /* 0x0000040005307890 */ /* 0x000fe4000fffe0ff */
[----:B--2---:R-:W-:Y:S04]  /*71d0*/  UIADD3 UR4, UP0, UPT, UR6, 0x680, URZ ;  /* 0x0000068006047890 */ /* 0x004fe8000ff1e0ff */
[----:B------:R-:W-:Y:S09]  /*71e0*/  UIADD3.X UR5, UPT, UPT, URZ, UR7, URZ, UP0, !UPT ;  /* 0x00000007ff057290 */ /* 0x000ff200087fe4ff */
[----:B------:R2:W-:Y:S02]  /*71f0*/  UTMASTG.3D [UR48], [UR4] ;  /* 0x00000030040073b5 */ /* 0x0005e40008010000 */
[----:B--2---:R0:W-:Y:S02]  /*7200*/  UTMACMDFLUSH ;  /* 0x00000000000079b7 */ /* 0x0041e40000000000 */
.L_x_111:
[----:B------:R-:W-:Y:S05]  /*7210*/  BSYNC.RECONVERGENT B0 ;  /* 0x0000000000007941 */ /* 0x000fea0003800200 */
.L_x_110:
[----:B------:R-:W-:Y:S01]  /*7220*/  UIADD3 UR47, UPT, UPT, UR46, 0x1, URZ ;  /* 0x000000012e2f7890 */ /* 0x000fe2000fffe0ff */
[----:B------:R-:W-:Y:S03]  /*7230*/  BSSY.RECONVERGENT B0, `(.L_x_112) ;  /* 0x0000005000007945 */ /* 0x000fe60003800200 */
[----:B------:R-:W-:Y:S04]  /*7240*/  UISETP.NE.AND UP0, UPT, UR47, 0x3, UPT ;  /* 0x000000032f00788c */ /* 0x000fe8000bf05270 */
[----:B------:R-:W-:Y:S01]  /*7250*/  USEL UR45, UR47, URZ, UP0 ;  /* 0x000000ff2f2d7287 */ /* 0x000fe20008000000 */
[----:B------:R-:W-:Y:S11]  /*7260*/  @P0 BRA `(.L_x_113) ;  /* 0x0000000000040947 */ /* 0x000ff60003800000 */
[----:B------:R-:W-:Y:S04]  /*7270*/  DEPBAR.LE SB0, 0x1 ;  /* 0x000080400000791a */ /* 0x000fe80000000000 */
.L_x_113:
[----:B------:R-:W-:Y:S05]  /*7280*/  BSYNC.RECONVERGENT B0 ;  /* 0x0000000000007941 */ /* 0x000fea0003800200 */
.L_x_112:
[----:B------:R-:W-:Y:S01]  /*7290*/  BAR.SYNC.DEFER_BLOCKING 0x1, 0x80 ;  /* 0x0042000000007b1d */ /* 0x000fe20000010000 */
[----:B------:R-:W-:Y:S01]  /*72a0*/  ISETP.NE.AND P1, PT, R75, RZ, PT ;  /* 0x000000ff4b00720c */ /* 0x000fe20003f25270 */
[----:B------:R-:W-:Y:S01]  /*72b0*/  UISETP.NE.AND UP0, UPT, UR53, URZ, UPT ;  /* 0x000000ff3500728c */ /* 0x000fe2000bf05270 */
[----:B------:R-:W-:Y:S11]  /*72c0*/  LEA R2, R35, UR44, 0x3 ;  /* 0x0000002c23027c11 */ /* 0x000ff6000f8e18ff */
[----:B------:R-:W-:Y:S01]  /*72d0*/  @P1 SHF.L.U32 R3, R32, 0x1f, RZ ;  /* 0x0000001f20031819 */ /* 0x000fe200000006ff */
[----:B------:R-:W-:Y:S06]  /*72e0*/  BRA.U !UP0, `(.L_x_114) ;  /* 0x0000000108247547 */ /* 0x000fec000b800000 */
[----:B-1----:R-:W-:Y:S01]  /*72f0*/  IMAD.U32 R5, RZ, RZ, UR52 ;  /* 0x00000034ff057e24 */ /* 0x002fe2000f8e00ff */
[----:B------:R-:W-:Y:S01]  /*7300*/  MOV R0, UR54 ;  /* 0x0000003600007c02 */ /* 0x000fe20008000f00 */
[----:B------:R-:W-:Y:S03]  /*7310*/  UIADD3 UR4, UPT, UPT, UR52, 0x1, URZ ;  /* 0x0000000134047890 */ /* 0x000fe6000fffe0ff */
[----:B------:R-:W-:Y:S01]  /*7320*/  @P1 LEA R5, R5, UR44, 0x3 ;  /* 0x0000002c05051c11 */ /* 0x000fe2000f8e18ff */
[----:B------:R-:W-:Y:S04]  /*7330*/  UISETP.NE.AND UP0, UPT, UR4, 0x3, UPT ;  /* 0x000000030400788c */ /* 0x000fe8000bf05270 */
[----:B------:R-:W-:Y:S01]  /*7340*/  @P1 VIADD R5, R5, 0xd8 ;  /* 0x000000d805051836 */ /* 0x000fe20000000000 */
[----:B------:R-:W-:Y:S04]  /*7350*/  USEL UR52, UR4, URZ, UP0 ;  /* 0x000000ff04347287 */ /* 0x000fe80008000000 */
[----:B------:R-:W-:Y:S04]  /*7360*/  @P1 PRMT R0, R0, 0x654, R5 ;  /* 0x0000065400001816 */ /* 0x000fe80000000005 */
[----:B------:R2:W-:Y:S04]  /*7370*/  @P1 SYNCS.ARRIVE.TRANS64.RED.A1T0 RZ, [R0+URZ], RZ ;  /* 0x000000ff00ff19a7 */ /* 0x0005e800081004ff */
.L_x_114:
[----:B------:R-:W3:Y:S01]  /*7380*/  @P1 SYNCS.PHASECHK.TRANS64.TRYWAIT P0, [R2+URZ+0xc0], R3 ;  /* 0x0000c003020015a7 */ /* 0x000ee200080011ff */
[----:B------:R-:W-:Y:S01]  /*7390*/  BSSY B1, `(.L_x_115) ;  /* 0x0000017000017945 */ /* 0x000fe20003800000 */
[----:B---3--:R-:W-:Y:S03]  /*73a0*/  @P1 SEL R34, RZ, 0x1, !P0 ;  /* 0x00000001ff221807 */ /* 0x008fe60004000000 */
[----:B------:R-:W-:Y:S05]  /*73b0*/  @!P1 BRA `(.L_x_116) ;  /* 0x0000000000509947 */ /* 0x000fea0003800000 */
[----:B------:R-:W-:Y:S01]  /*73c0*/  ISETP.NE.AND P1, PT, R79, RZ, PT ;  /* 0x000000ff4f00720c */ /* 0x000fe20003f25270 */
[----:B------:R-:W-:Y:S01]  /*73d0*/  BSSY B0, `(.L_x_117) ;  /* 0x000000a000007945 */ /* 0x000fe20003800000 */
[----:B------:R-:W-:Y:S11]  /*73e0*/  ISETP.NE.AND P0, PT, R34, RZ, PT ;  /* 0x000000ff2200720c */ /* 0x000ff60003f05270 */
[----:B-1----:R-:W-:Y:S05]  /*73f0*/  @P1 IMAD R4, R35, 0x800, R60 ;  /* 0x0000080023041824 */ /* 0x002fea00078e023c */
[----:B------:R-:W-:Y:S05]  /*7400*/  @P1 LEA R4, R4, UR44, 0x2 ;  /* 0x0000002c04041c11 */ /* 0x000fea000f8e10ff */
[--C-:B------:R-:W-:Y:S02]  /*7410*/  @P1 IMAD.IADD R3, R77, 0x1, R4.reuse ;  /* 0x000000014d031824 */ /* 0x100fe400078e0204 */
[----:B--2---:R-:W-:Y:S01]  /*7420*/  @P1 IMAD.IADD R0, R78, 0x1, R4 ;  /* 0x000000014e001824 */ /* 0x004fe200078e0204 */
[----:B------:R-:W-:Y:S06]  /*7430*/  @P0 BRA `(.L_x_118) ;  /* 0x00000000000c0947 */ /* 0x000fec0003800000 */
[----:B------:R-:W-:Y:S04]  /*7440*/  SHF.L.U32 R5, R32, 0x1f, RZ ;  /* 0x0000001f20057819 */ /* 0x000fe800000006ff */
[----:B------:R-:W1:Y:S02]  /*7450*/  SYNCS.PHASECHK.TRANS64.TRYWAIT P0, [R2+URZ+0xc0], R5 ;  /* 0x0000c005020075a7 */ /* 0x000e6400080011ff */
[----:B-1----:R-:W-:Y:S05]  /*7460*/  @!P0 BRA `(.L_x_119) ;  /* 0x0000001800508947 */ /* 0x002fea0003800000 */
.L_x_118:
[----:B------:R-:W-:Y:S05]  /*7470*/  BSYNC B0 ;  /* 0x0000000000007941 */ /* 0x000fea0003800000 */
.L_x_117:
[----:B------:R-:W-:Y:S11]  /*7480*/  ISETP.NE.AND P0, PT, R79, RZ, PT ;  /* 0x000000ff4f00720c */ /* 0x000ff60003f05270 */
[----:B------:R-:W-:Y:S02]  /*7490*/  @!UPT UIADD3 URZ, UPT, UPT, URZ, URZ, URZ ;  /* 0x000000fffffff290 */ /* 0x000fe4000fffe0ff */
[----:B-1----:R-:W-:Y:S01]  /*74a0*/  @P0 IADD3 R2, PT, PT, R78, R3, RZ ;  /* 0x000000034e020210 */ /* 0x002fe20007ffe0ff */
[----:B------:R-:W-:Y:S05]  /*74b0*/  @P0 WARPSYNC.ALL ;  /* 0x0000000000000948 */ /* 0x000fea0003800000 */
[----:B------:R3:W4:Y:S04]  /*74c0*/  @P0 LDSM.16.M88.4 R48, [R4+0x400] ;  /* 0x000400000430083b */ /* 0x0007280000000200 */
[----:B------:R3:W1:Y:S04]  /*74d0*/  @P0 LDSM.16.M88.4 R44, [R0+0x400] ;  /* 0x00040000002c083b */ /* 0x0006680000000200 */
[----:B------:R3:W2:Y:S04]  /*74e0*/  @P0 LDSM.16.M88.4 R40, [R3+0x400] ;  /* 0x000400000328083b */ /* 0x0006a80000000200 */
[----:B------:R3:W1:Y:S02]  /*74f0*/  @P0 LDSM.16.M88.4 R36, [R2+0x400] ;  /* 0x000400000224083b */ /* 0x0006640000000200 */
.L_x_116:
[----:B------:R-:W-:Y:S05]  /*7500*/  BSYNC B1 ;  /* 0x0000000000017941 */ /* 0x000fea0003800000 */
.L_x_115:
[----:B---3--:R-:W-:Y:S05]  /*7510*/  VIADD R3, R25, 0x20 ;  /* 0x0000002019037836 */ /* 0x008fea0000000000 */
[----:B------:R-:W-:Y:S04]  /*7520*/  SHF.R.U32.HI R3, RZ, 0x15, R3 ;  /* 0x00000015ff037819 */ /* 0x000fe80000011603 */
[----:B------:R-:W-:Y:S11]  /*7530*/  LOP3.LUT P0, RZ, R3, 0x3, R62, 0x48, !PT ;  /* 0x0000000303ff7812 */ /* 0x000ff6000780483e */
[----:B------:R-:W-:Y:S02]  /*7540*/  @!UPT UIADD3 URZ, UPT, UPT, URZ, URZ, URZ ;  /* 0x000000fffffff290 */ /* 0x000fe4000fffe0ff */
[----:B------:R-:W-:Y:S05]  /*7550*/  @!P0 BRA `(.L_x_120) ;  /* 0x0000000000408947 */ /* 0x000fea0003800000 */
[----:B------:R-:W3:Y:S01]  /*7560*/  LDCU.64 UR8, c[0x4][0x70] ;  /* 0x01000e00ff0877ac */ /* 0x000ee20008000a00 */
[----:B------:R-:W-:Y:S01]  /*7570*/  MOV R3, 0x0 ;  /* 0x0000000000037802 */ /* 0x000fe20000000f00 */
[----:B-1----:R-:W-:Y:S02]  /*7580*/  HFMA2 R12, -RZ, RZ, 0, 5.9604644775390625e-08 ;  /* 0x00000001ff0c7431 */ /* 0x002fe400000001ff */
[----:B------:R-:W-:Y:S02]  /*7590*/  IMAD.MOV.U32 R8, RZ, RZ, 0x192 ;  /* 0x00000192ff087424 */ /* 0x000fe400078e00ff */
[----:B------:R-:W-:Y:S01]  /*75a0*/  IMAD.MOV.U32 R13, RZ, RZ, RZ ;  /* 0x000000ffff0d7224 */ /* 0x000fe200078e00ff */
[----:B------:R-:W1:Y:S01]  /*75b0*/  LDCU.64 UR6, c[0x4][0x78] ;  /* 0x01000f00ff0677ac */ /* 0x000e620008000a00 */
[----:B------:R-:W2:Y:S01]  /*75c0*/  LDC.64 R2, c[0x4][R3] ;  /* 0x0100000003027b82 */ /* 0x000ea20000000a00 */
[----:B------:R-:W5:Y:S01]  /*75d0*/  LDCU.64 UR4, c[0x4][0x10] ;  /* 0x01000200ff0477ac */ /* 0x000f620008000a00 */
[----:B---3--:R-:W-:Y:S01]  /*75e0*/  MOV R5, UR9 ;  /* 0x0000000900057c02 */ /* 0x008fe20008000f00 */
[----:B------:R-:W-:Y:S01]  /*75f0*/  IMAD.U32 R4, RZ, RZ, UR8 ;  /* 0x00000008ff047e24 */ /* 0x000fe2000f8e00ff */
[----:B-1----:R-:W-:Y:S01]  /*7600*/  MOV R7, UR7 ;  /* 0x0000000700077c02 */ /* 0x002fe20008000f00 */
[----:B------:R-:W-:Y:S01]  /*7610*/  IMAD.U32 R6, RZ, RZ, UR6 ;  /* 0x00000006ff067e24 */ /* 0x000fe2000f8e00ff */
[----:B-----5:R-:W-:Y:S01]  /*7620*/  MOV R11, UR5 ;  /* 0x00000005000b7c02 */ /* 0x020fe20008000f00 */
[----:B------:R-:W-:Y:S02]  /*7630*/  IMAD.U32 R10, RZ, RZ, UR4 ;  /* 0x00000004ff0a7e24 */ /* 0x000fe4000f8e00ff */
[----:B------:R-:W-:Y:S07]  /*7640*/  LEPC R20, `(.L_x_120) ;  /* 0x000000001014794e */ /* 0x000fee0000000000 */
[----:B--2-4-:R-:W-:Y:S05]  /*7650*/  CALL.ABS.NOINC R2 ;  /* 0x0000000002007343 */ /* 0x014fea0003c00000 */
.L_x_120:
[----:B------:R-:W-:Y:S01]  /*7660*/  ISETP.NE.AND P0, PT, R71, RZ, PT ;  /* 0x000000ff4700720c */ /* 0x000fe20003f05270 */
[----:B------:R-:W-:Y:S05]  /*7670*/  WARPSYNC.ALL ;  /* 0x0000000000007948 */ /* 0x000fea0003800000 */
[----:B------:R-:W-:Y:S01]  /*7680*/  R2UR UR4, R25 ;  /* 0x00000000190472ca */ /* 0x000fe200000e0000 */
[----:B------:R-:W-:Y:S01]  /*7690*/  IMAD.U32 R79, RZ, RZ, UR45 ;  /* 0x0000002dff4f7e24 */ /* 0x000fe2000f8e00ff */
[----:B--2-4-:R-:W-:Y:S01]  /*76a0*/  LOP3.LUT R0, R48, 0xffffe000, RZ, 0xc0, !PT ;  /* 0xffffe00030007812 */ /* 0x014fe200078ec0ff */
[----:B------:R-:W-:Y:S01]  /*76b0*/  BSSY.RECONVERGENT B0, `(.L_x_121) ;  /* 0x0000061000007945 */ /* 0x000fe20003800200 */
[----:B------:R-:W-:Y:S01]  /*76c0*/  LOP3.LUT R2, R49, 0xffffe000, RZ, 0xc0, !PT ;  /* 0xffffe00031027812 */ /* 0x000fe200078ec0ff */
[----:B------:R-:W-:Y:S01]  /*76d0*/  IMAD R79, R79, 0x800, R60 ;  /* 0x000008004f4f7824 */ /* 0x000fe200078e023c */
[----:B------:R-:W-:Y:S02]  /*76e0*/  LOP3.LUT R3, R50, 0xffffe000, RZ, 0xc0, !PT ;  /* 0xffffe00032037812 */ /* 0x000fe400078ec0ff */
[----:B------:R-:W-:Y:S02]  /*76f0*/  LOP3.LUT R20, R51, 0xffffe000, RZ, 0xc0, !PT ;  /* 0xffffe00033147812 */ /* 0x000fe400078ec0ff */
[----:B-1----:R-:W-:Y:S02]  /*7700*/  LOP3.LUT R21, R44, 0xffffe000, RZ, 0xc0, !PT ;  /* 0xffffe0002c157812 */ /* 0x002fe400078ec0ff */
[----:B------:R-:W-:Y:S01]  /*7710*/  LOP3.LUT R26, R45, 0xffffe000, RZ, 0xc0, !PT ;  /* 0xffffe0002d1a7812 */ /* 0x000fe200078ec0ff */
[----:B------:R-:W1:Y:S01]  /*7720*/  LDTM.16dp128bit.x8 R4, tmem[UR4+0x20] ;  /* 0x00002004000479ee */ /* 0x000e620008180000 */
[----:B------:R-:W-:Y:S01]  /*7730*/  R2UR UR4, R76 ;  /* 0x000000004c0472ca */ /* 0x000fe200000e0000 */
[----:B------:R-:W-:Y:S01]  /*7740*/  NOP ;  /* 0x0000000000007918 */ /* 0x000fe20000000000 */
[----:B------:R-:W-:Y:S02]  /*7750*/  LOP3.LUT R29, R46, 0xffffe000, RZ, 0xc0, !PT ;  /* 0xffffe0002e1d7812 */ /* 0x000fe400078ec0ff */
[----:B------:R-:W-:Y:S02]  /*7760*/  LOP3.LUT R28, R47, 0xffffe000, RZ, 0xc0, !PT ;  /* 0xffffe0002f1c7812 */ /* 0x000fe400078ec0ff */
[----:B------:R-:W-:Y:S02]  /*7770*/  LOP3.LUT R31, R40, 0xffffe000, RZ, 0xc0, !PT ;  /* 0xffffe000281f7812 */ /* 0x000fe400078ec0ff */
[----:B------:R-:W-:Y:S02]  /*7780*/  LOP3.LUT R30, R41, 0xffffe000, RZ, 0xc0, !PT ;  /* 0xffffe000291e7812 */ /* 0x000fe400078ec0ff */
[----:B------:R-:W-:Y:S02]  /*7790*/  LOP3.LUT R33, R42, 0xffffe000, RZ, 0xc0, !PT ;  /* 0xffffe0002a217812 */ /* 0x000fe400078ec0ff */
[----:B------:R-:W-:Y:S01]  /*77a0*/  LOP3.LUT R32, R43, 0xffffe000, RZ, 0xc0, !PT ;  /* 0xffffe0002b207812 */ /* 0x000fe200078ec0ff */
[----:B------:R-:W-:Y:S01]  /*77b0*/  UIADD3 UR4, UPT, UPT, UR4, 0x140, URZ ;  /* 0x0000014004047890 */ /* 0x000fe2000fffe0ff */
[----:B------:R-:W-:Y:S02]  /*77c0*/  LOP3.LUT R35, R36, 0xffffe000, RZ, 0xc0, !PT ;  /* 0xffffe00024237812 */ /* 0x000fe400078ec0ff */
[----:B------:R-:W-:Y:S01]  /*77d0*/  LOP3.LUT R34, R37, 0xffffe000, RZ, 0xc0, !PT ;  /* 0xffffe00025227812 */ /* 0x000fe200078ec0ff */
[----:B------:R-:W-:Y:S01]  /*77e0*/  UPRMT UR4, UR54, 0x654, UR4 ;  /* 0x0000065436047896 */ /* 0x000fe20008000004 */
[----:B------:R-:W-:Y:S02]  /*77f0*/  LEA R79, R79, UR44, 0x2 ;  /* 0x0000002c4f4f7c11 */ /* 0x000fe4000f8e10ff */
[----:B------:R-:W-:Y:S02]  /*7800*/  LOP3.LUT R37, R38, 0xffffe000, RZ, 0xc0, !PT ;  /* 0xffffe00026257812 */ /* 0x000fe400078ec0ff */
[----:B------:R-:W-:Y:S01]  /*7810*/  LOP3.LUT R36, R39, 0xffffe000, RZ, 0xc0, !PT ;  /* 0xffffe00027247812 */ /* 0x000fe200078ec0ff */
[----:B-1----:R-:W-:Y:S01]  /*7820*/  FMUL R4, R24, R4 ;  /* 0x0000000418047220 */ /* 0x002fe20000400000 */
[--C-:B------:R-:W-:Y:S01]  /*7830*/  IADD3 R76, PT, PT, R78, 0x400, R79.reuse ;  /* 0x000004004e4c7810 */ /* 0x100fe20007ffe04f */
[C---:B------:R-:W-:Y:S01]  /*7840*/  FMUL R5, R24.reuse, R5 ;  /* 0x0000000518057220 */ /* 0x040fe20000400000 */
[----:B------:R-:W-:Y:S01]  /*7850*/  IADD3 R77, PT, PT, R77, 0x400, R79 ;  /* 0x000004004d4d7810 */ /* 0x000fe20007ffe04f */
[C---:B------:R-:W-:Y:S01]  /*7860*/  FMUL R6, R24.reuse, R6 ;  /* 0x0000000618067220 */ /* 0x040fe20000400000 */
[C---:B------:R-:W-:Y:S01]  /*7870*/  FMUL R7, R24.reuse, R7 ;  /* 0x0000000718077220 */ /* 0x040fe20000400000 */
[C---:B------:R-:W-:Y:S01]  /*7880*/  FFMA R4, R27.reuse, R0, R4 ;  /* 0x000000001b047223 */ /* 0x040fe20000000004 */
[C---:B------:R-:W-:Y:S01]  /*7890*/  FMUL R8, R24.reuse, R8 ;  /* 0x0000000818087220 */ /* 0x040fe20000400000 */
[C---:B------:R-:W-:Y:S01]  /*78a0*/  FFMA R5, R27.reuse, R2, R5 ;  /* 0x000000021b057223 */ /* 0x040fe20000000005 */
[C---:B------:R-:W-:Y:S01]  /*78b0*/  FMUL R9, R24.reuse, R9 ;  /* 0x0000000918097220 */ /* 0x040fe20000400000 */
[C---:B------:R-:W-:Y:S01]  /*78c0*/  FFMA R6, R27.reuse, R3, R6 ;  /* 0x000000031b067223 */ /* 0x040fe20000000006 */
[----:B------:R-:W-:Y:S01]  /*78d0*/  F2FP.TF32.F32.PACK_B R4, R4 ;  /* 0x00000004ff04723e */ /* 0x000fe200024050ff */
[C---:B------:R-:W-:Y:S01]  /*78e0*/  FMUL R10, R24.reuse, R10 ;  /* 0x0000000a180a7220 */ /* 0x040fe20000400000 */
[----:B------:R-:W-:Y:S01]  /*78f0*/  F2FP.TF32.F32.PACK_B R5, R5 ;  /* 0x00000005ff05723e */ /* 0x000fe200024050ff */
[C---:B------:R-:W-:Y:S01]  /*7900*/  FFMA R7, R27.reuse, R20, R7 ;  /* 0x000000141b077223 */ /* 0x040fe20000000007 */
[C---:B------:R-:W-:Y:S01]  /*7910*/  FMUL R11, R24.reuse, R11 ;  /* 0x0000000b180b7220 */ /* 0x040fe20000400000 */
        /* <DEDUP_REMOVED lines=8> */
[----:B------:R-:W-:Y:S01]  /*79a0*/  F2FP.TF32.F32.PACK_B R6, R6 ;  /* 0x00000006ff06723e */ /* 0x000fe200024050ff */
[C---:B------:R-:W-:Y:S01]  /*79b0*/  FFMA R12, R27.reuse, R31, R12 ;  /* 0x0000001f1b0c7223 */ /* 0x040fe2000000000c */
[----:B------:R-:W-:Y:S01]  /*79c0*/  F2FP.TF32.F32.PACK_B R7, R7 ;  /* 0x00000007ff07723e */ /* 0x000fe200024050ff */
[C---:B------:R-:W-:Y:S01]  /*79d0*/  FMUL R16, R24.reuse, R16 ;  /* 0x0000001018107220 */ /* 0x040fe20000400000 */
[C---:B------:R-:W-:Y:S01]  /*79e0*/  FFMA R13, R27.reuse, R30, R13 ;  /* 0x0000001e1b0d7223 */ /* 0x040fe2000000000d */
[C---:B------:R-:W-:Y:S01]  /*79f0*/  FMUL R17, R24.reuse, R17 ;  /* 0x0000001118117220 */ /* 0x040fe20000400000 */
[C---:B------:R-:W-:Y:S01]  /*7a00*/  FFMA R14, R27.reuse, R33, R14 ;  /* 0x000000211b0e7223 */ /* 0x040fe2000000000e */
[C---:B------:R-:W-:Y:S01]  /*7a10*/  FMUL R18, R24.reuse, R18 ;  /* 0x0000001218127220 */ /* 0x040fe20000400000 */
[C---:B------:R-:W-:Y:S01]  /*7a20*/  FFMA R15, R27.reuse, R32, R15 ;  /* 0x000000201b0f7223 */ /* 0x040fe2000000000f */
[----:B------:R-:W-:Y:S01]  /*7a30*/  FMUL R19, R24, R19 ;  /* 0x0000001318137220 */ /* 0x000fe20000400000 */
[----:B------:R-:W-:Y:S01]  /*7a40*/  F2FP.TF32.F32.PACK_B R8, R8 ;  /* 0x00000008ff08723e */ /* 0x000fe200024050ff */
[C---:B------:R-:W-:Y:S01]  /*7a50*/  FFMA R16, R27.reuse, R35, R16 ;  /* 0x000000231b107223 */ /* 0x040fe20000000010 */
[----:B------:R-:W-:Y:S01]  /*7a60*/  F2FP.TF32.F32.PACK_B R9, R9 ;  /* 0x00000009ff09723e */ /* 0x000fe200024050ff */
[----:B------:R-:W-:Y:S01]  /*7a70*/  SYNCS.ARRIVE.TRANS64.RED.A1T0 RZ, [UR4], RZ ;  /* 0x000000ffffff79a7 */ /* 0x000fe20008100404 */
[----:B------:R1:W-:Y:S01]  /*7a80*/  STSM.16.M88.4 [R79+0x400], R4 ;  /* 0x000400044f007844 */ /* 0x0003e20000000200 */
[----:B------:R-:W-:Y:S01]  /*7a90*/  F2FP.TF32.F32.PACK_B R10, R10 ;  /* 0x0000000aff0a723e */ /* 0x000fe200024050ff */
[C---:B------:R-:W-:Y:S01]  /*7aa0*/  FFMA R17, R27.reuse, R34, R17 ;  /* 0x000000221b117223 */ /* 0x040fe20000000011 */
[----:B------:R-:W-:Y:S01]  /*7ab0*/  F2FP.TF32.F32.PACK_B R11, R11 ;  /* 0x0000000bff0b723e */ /* 0x000fe200024050ff */
[C---:B------:R-:W-:Y:S01]  /*7ac0*/  FFMA R18, R27.reuse, R37, R18 ;  /* 0x000000251b127223 */ /* 0x040fe20000000012 */
[----:B------:R-:W-:Y:S01]  /*7ad0*/  FFMA R19, R27, R36, R19 ;  /* 0x000000241b137223 */ /* 0x000fe20000000013 */
[----:B------:R-:W-:Y:S01]  /*7ae0*/  F2FP.TF32.F32.PACK_B R12, R12 ;  /* 0x0000000cff0c723e */ /* 0x000fe200024050ff */
[----:B------:R-:W-:Y:S01]  /*7af0*/  IMAD.IADD R78, R78, 0x1, R77 ;  /* 0x000000014e4e7824 */ /* 0x000fe200078e024d */
        /* <DEDUP_REMOVED lines=19> */
[----:B------:R-:W-:Y:S02]  /*7c30*/  ULEA UR5, UR45, UR44, 0xd ;  /* 0x0000002c2d057291 */ /* 0x000fe4000f8e68ff */
[----:B------:R-:W-:Y:S02]  /*7c40*/  UIADD3 UR9, UPT, UPT, UR49, 0x20, URZ ;  /* 0x0000002031097890 */ /* 0x000fe4000fffe0ff */
[----:B------:R-:W-:Y:S01]  /*7c50*/  UIADD3 UR8, UPT, UPT, UR5, 0x400, URZ ;  /* 0x0000040005087890 */ /* 0x000fe2000fffe0ff */
[----:B------:R-:W-:Y:S01]  /*7c60*/  UMOV UR10, UR50 ;  /* 0x00000032000a7c82 */ /* 0x000fe20008000000 */
[----:B------:R-:W-:Y:S01]  /*7c70*/  UMOV UR11, UR36 ;  /* 0x00000024000b7c82 */ /* 0x000fe20008000000 */
[----:B--2---:R-:W-:Y:S04]  /*7c80*/  UIADD3 UR4, UP0, UPT, UR6, 0x680, URZ ;  /* 0x0000068006047890 */ /* 0x004fe8000ff1e0ff */
[----:B------:R-:W-:Y:S09]  /*7c90*/  UIADD3.X UR5, UPT, UPT, URZ, UR7, URZ, UP0, !UPT ;  /* 0x00000007ff057290 */ /* 0x000ff200087fe4ff */
[----:B------:R2:W-:Y:S02]  /*7ca0*/  UTMASTG.3D [UR8], [UR4] ;  /* 0x00000008040073b5 */ /* 0x0005e40008010000 */
[----:B--2---:R0:W-:Y:S02]  /*7cb0*/  UTMACMDFLUSH ;  /* 0x00000000000079b7 */ /* 0x0041e40000000000 */
.L_x_122:
[----:B------:R-:W-:Y:S05]  /*7cc0*/  BSYNC.RECONVERGENT B0 ;  /* 0x0000000000007941 */ /* 0x000fea0003800200 */
.L_x_121:
[----:B------:R-:W-:Y:S01]  /*7cd0*/  UIADD3 UR4, UPT, UPT, UR45, 0x1, URZ ;  /* 0x000000012d047890 */ /* 0x000fe2000fffe0ff */
[----:B------:R-:W-:Y:S03]  /*7ce0*/  BSSY.RECONVERGENT B0, `(.L_x_123) ;  /* 0x0000008000007945 */ /* 0x000fe60003800200 */
[----:B------:R-:W-:Y:S04]  /*7cf0*/  UISETP.NE.AND UP0, UPT, UR4, 0x3, UPT ;  /* 0x000000030400788c */ /* 0x000fe8000bf05270 */
[----:B------:R-:W-:Y:S02]  /*7d00*/  UISETP.EQ.XOR UP1, UPT, UR47, 0x3, !UP0 ;  /* 0x000000032f00788c */ /* 0x000fe4000c722a70 */
[----:B------:R-:W-:Y:S02]  /*7d10*/  USEL UR46, UR4, URZ, UP0 ;  /* 0x000000ff042e7287 */ /* 0x000fe40008000000 */
[----:B------:R-:W-:Y:S04]  /*7d20*/  USEL UR5, URZ, 0x1, !UP1 ;  /* 0x00000001ff057887 */ /* 0x000fe8000c800000 */
[----:B------:R-:W-:Y:S01]  /*7d30*/  ULOP3.LUT UR55, UR55, UR5, URZ, 0x3c, !UPT ;  /* 0x0000000537377292 */ /* 0x000fe2000f8e3cff */
[----:B------:R-:W-:Y:S11]  /*7d40*/  @P0 BRA `(.L_x_124) ;  /* 0x0000000000040947 */ /* 0x000ff60003800000 */
[----:B------:R-:W-:Y:S04]  /*7d50*/  DEPBAR.LE SB0, 0x1 ;  /* 0x000080400000791a */ /* 0x000fe80000000000 */
.L_x_124:
[----:B------:R-:W-:Y:S05]  /*7d60*/  BSYNC.RECONVERGENT B0 ;  /* 0x0000000000007941 */ /* 0x000fea0003800200 */
.L_x_123:
[----:B------:R-:W-:Y:S01]  /*7d70*/  BAR.SYNC.DEFER_BLOCKING 0x1, 0x80 ;  /* 0x0042000000007b1d */ /* 0x000fe20000010000 */
[----:B------:R-:W-:Y:S01]  /*7d80*/  UISETP.NE.AND UP0, UPT, UR53, -0x2, UPT ;  /* 0xfffffffe3500788c */ /* 0x000fe2000bf05270 */
[----:B------:R-:W-:Y:S08]  /*7d90*/  IADD3 R0, PT, PT, R22, 0x1, RZ ;  /* 0x0000000116007810 */ /* 0x000ff00007ffe0ff */
[----:B------:R-:W-:Y:S05]  /*7da0*/  BRA.U !UP0, `(.L_x_125) ;  /* 0x0000000108287547 */ /* 0x000fea000b800000 */
[----:B------:R-:W-:Y:S01]  /*7db0*/  ISETP.NE.AND P0, PT, R75, RZ, PT ;  /* 0x000000ff4b00720c */ /* 0x000fe20003f05270 */
[----:B------:R-:W-:Y:S01]  /*7dc0*/  IMAD.U32 R3, RZ, RZ, UR52 ;  /* 0x00000034ff037e24 */ /* 0x000fe2000f8e00ff */
[----:B------:R-:W-:Y:S01]  /*7dd0*/  UIADD3 UR4, UPT, UPT, UR52, 0x1, URZ ;  /* 0x0000000134047890 */ /* 0x000fe2000fffe0ff */
[----:B------:R-:W-:Y:S03]  /*7de0*/  IMAD.U32 R2, RZ, RZ, UR54 ;  /* 0x00000036ff027e24 */ /* 0x000fe6000f8e00ff */
[----:B------:R-:W-:Y:S04]  /*7df0*/  UISETP.NE.AND UP0, UPT, UR4, 0x3, UPT ;  /* 0x000000030400788c */ /* 0x000fe8000bf05270 */
[----:B------:R-:W-:Y:S03]  /*7e00*/  USEL UR52, UR4, URZ, UP0 ;  /* 0x000000ff04347287 */ /* 0x000fe60008000000 */
[----:B------:R-:W-:Y:S05]  /*7e10*/  @P0 LEA R3, R3, UR44, 0x3 ;  /* 0x0000002c03030c11 */ /* 0x000fea000f8e18ff */
[----:B------:R-:W-:Y:S05]  /*7e20*/  @P0 VIADD R3, R3, 0xd8 ;  /* 0x000000d803030836 */ /* 0x000fea0000000000 */
[----:B------:R-:W-:Y:S04]  /*7e30*/  @P0 PRMT R2, R2, 0x654, R3 ;  /* 0x0000065402020816 */ /* 0x000fe80000000003 */
[----:B------:R2:W-:Y:S03]  /*7e40*/  @P0 SYNCS.ARRIVE.TRANS64.RED.A1T0 RZ, [R2+URZ], RZ ;  /* 0x000000ff02ff09a7 */ /* 0x0005e600081004ff */
.L_x_125:
[----:B------:R-:W-:Y:S01]  /*7e50*/  R2UR UR6, R74 ;  /* 0x000000004a0672ca */ /* 0x000fe200000e0000 */
[----:B------:R-:W-:Y:S01]  /*7e60*/  UIADD3 UR53, UPT, UPT, UR53, 0x2, URZ ;  /* 0x0000000235357890 */ /* 0x000fe2000fffe0ff */
[----:B------:R-:W-:Y:S02]  /*7e70*/  R2UR UR5, R63 ;  /* 0x000000003f0572ca */ /* 0x000fe400000e0000 */
[----:B------:R-:W-:Y:S02]  /*7e80*/  R2UR UR4, R64 ;  /* 0x00000000400472ca */ /* 0x000fe400000e0000 */
[----:B------:R-:W-:Y:S02]  /*7e90*/  R2UR UR36, R72 ;  /* 0x00000000482472ca */ /* 0x000fe400000e0000 */
[----:B------:R-:W-:Y:S02]  /*7ea0*/  ISETP.NE.AND P0, PT, R66, 0x2, PT ;  /* 0x000000024200780c */ /* 0x000fe40003f05270 */
[----:B------:R-:W-:Y:S02]  /*7eb0*/  ISETP.NE.AND P1, PT, R0, 0x4, PT ;  /* 0x000000040000780c */ /* 0x000fe40003f25270 */
[----:B--2---:R-:W-:Y:S01]  /*7ec0*/  SEL R2, RZ, 0x1, P0 ;  /* 0x00000001ff027807 */ /* 0x004fe20000000000 */
[----:B------:R-:W-:Y:S01]  /*7ed0*/  UISETP.NE.AND UP0, UPT, UR6, URZ, UPT ;  /* 0x000000ff0600728c */ /* 0x000fe2000bf05270 */
[----:B------:R-:W-:Y:S01]  /*7ee0*/  SEL R3, RZ, 0x1, P1 ;  /* 0x00000001ff037807 */ /* 0x000fe20000800000 */
[----:B------:R-:W-:Y:S01]  /*7ef0*/  UIADD3 UR32, UPT, UPT, UR37, UR5, URZ ;  /* 0x0000000525207290 */ /* 0x000fe2000fffe0ff */
[----:B------:R-:W-:Y:S01]  /*7f00*/  LOP3.LUT R67, R67, R2, RZ, 0x3c, !PT ;  /* 0x0000000243437212 */ /* 0x000fe200078e3cff */
[----:B------:R-:W-:Y:S01]  /*7f10*/  UIADD3 UR29, UPT, UPT, UR38, UR4, URZ ;  /* 0x00000004261d7290 */ /* 0x000fe2000fffe0ff */
[----:B------:R-:W-:Y:S02]  /*7f20*/  LOP3.LUT R68, R68, R3, RZ, 0x3c, !PT ;  /* 0x0000000344447212 */ /* 0x000fe400078e3cff */
[----:B------:R-:W-:Y:S02]  /*7f30*/  SEL R66, R66, RZ, P0 ;  /* 0x000000ff42427207 */ /* 0x000fe40000000000 */
[----:B------:R-:W-:Y:S01]  /*7f40*/  SEL R22, R0, RZ, P1 ;  /* 0x000000ff00167207 */ /* 0x000fe20000800000 */
[----:B------:R-:W-:Y:S06]  /*7f50*/  BRA.U UP0, `(.L_x_126) ;  /* 0xffffffd900cc7547 */ /* 0x000fec000b83ffff */
[----:B------:R-:W2:Y:S01]  /*7f60*/  LDCU.64 UR4, c[0x0][0x888] ;  /* 0x00011100ff0477ac */ /* 0x000ea20008000a00 */
[----:B------:R-:W3:Y:S01]  /*7f70*/  LDCU.64 UR6, c[0x0][0x890] ;  /* 0x00011200ff0677ac */ /* 0x000ee20008000a00 */
[----:B--2---:R-:W-:Y:S02]  /*7f80*/  ISETP.NE.U32.AND P2, PT, RZ, UR4, PT ;  /* 0x00000004ff007c0c */ /* 0x004fe4000bf45070 */
[----:B---3--:R-:W-:Y:S02]  /*7f90*/  ISETP.NE.U32.AND P1, PT, RZ, UR6, PT ;  /* 0x00000006ff007c0c */ /* 0x008fe4000bf25070 */
[----:B------:R-:W-:Y:S02]  /*7fa0*/  ISETP.NE.AND.EX P2, PT, RZ, UR5, PT, P2 ;  /* 0x00000005ff007c0c */ /* 0x000fe4000bf45320 */
[----:B------:R-:W-:-:S13]  /*7fb0*/  ISETP.NE.AND.EX P0, PT, RZ, UR7, PT, P1 ;  /* 0x00000007ff007c0c */ /* 0x000fda000bf05310 */
[----:B------:R-:W-:Y:S05]  /*7fc0*/  @P2 BRA P0, `(.L_x_127) ;  /* 0x00000000003c2947 */ /* 0x000fea0000000000 */
[----:B------:R-:W-:-:S13]  /*7fd0*/  ISETP.NE.AND.EX P1, PT, RZ, UR7, PT, P1 ;  /* 0x00000007ff007c0c */ /* 0x000fda000bf25310 */
[----:B------:R-:W-:Y:S05]  /*7fe0*/  @P1 BRA `(.L_x_128) ;  /* 0x00000000000c1947 */ /* 0x000fea0003800000 */
[----:B------:R-:W-:-:S13]  /*7ff0*/  FSETP.NEU.AND P0, PT, R27, RZ, PT ;  /* 0x000000ff1b00720b */ /* 0x000fda0003f0d000 */
[----:B------:R-:W-:Y:S05]  /*8000*/  @!P0 EXIT ;  /* 0x000000000000894d */ /* 0x000fea0003800000 */
[----:B------:R-:W-:Y:S05]  /*8010*/  BRA `(.L_x_127) ;  /* 0x0000000000287947 */ /* 0x000fea0003800000 */
.L_x_128:
[----:B------:R-:W-:Y:S01]  /*8020*/  ISETP.NE.AND P0, PT, R65, RZ, PT ;  /* 0x000000ff4100720c */ /* 0x000fe20003f05270 */
[----:B------:R-:W-:-:S12]  /*8030*/  BSSY.RECONVERGENT B0, `(.L_x_127) ;  /* 0x0000008000007945 */ /* 0x000fd80003800200 */
[----:B------:R-:W-:Y:S05]  /*8040*/  @P0 BRA `(.L_x_129) ;  /* 0x0000000000100947 */ /* 0x000fea0003800000 */
[----:B------:R-:W-:-:S04]  /*8050*/  ISETP.NE.U32.AND P0, PT, RZ, UR4, PT ;  /* 0x00000004ff007c0c */ /* 0x000fc8000bf05070 */
[----:B------:R-:W-:-:S13]  /*8060*/  ISETP.NE.AND.EX P0, PT, RZ, UR5, PT, P0 ;  /* 0x00000005ff007c0c */ /* 0x000fda000bf05300 */
[----:B------:R-:W-:Y:S05]  /*8070*/  @!P0 EXIT ;  /* 0x000000000000894d */ /* 0x000fea0003800000 */
[----:B------:R-:W-:Y:S05]  /*8080*/  BRA `(.L_x_130) ;  /* 0x0000000000087947 */ /* 0x000fea0003800000 */
.L_x_129:
[----:B------:R-:W-:-:S13]  /*8090*/  FSETP.NEU.AND P0, PT, R27, RZ, PT ;  /* 0x000000ff1b00720b */ /* 0x000fda0003f0d000 */
[----:B------:R-:W-:Y:S05]  /*80a0*/  @!P0 EXIT ;  /* 0x000000000000894d */ /* 0x000fea0003800000 */
.L_x_130:
[----:B------:R-:W-:Y:S05]  /*80b0*/  BSYNC.RECONVERGENT B0 ;  /* 0x0000000000007941 */ /* 0x000fea0003800200 */
.L_x_127:
[----:B------:R-:W-:Y:S01]  /*80c0*/  ULEA UR6, UR52, UR44, 0x3 ;  /* 0x0000002c34067291 */ /* 0x000fe2000f8e18ff */
[----:B------:R-:W-:-:S04]  /*80d0*/  DEPBAR.LE SB0, 0x0 ;  /* 0x000080000000791a */ /* 0x000fc80000000000 */
[----:B------:R-:W-:-:S04]  /*80e0*/  UIADD3 UR6, UPT, UPT, UR6, 0xd8, URZ ;  /* 0x000000d806067890 */ /* 0x000fc8000fffe0ff */
[----:B------:R-:W-:-:S09]  /*80f0*/  UPRMT UR6, UR54, 0x654, UR6 ;  /* 0x0000065436067896 */ /* 0x000fd20008000006 */
[----:B------:R-:W-:Y:S01]  /*8100*/  SYNCS.ARRIVE.TRANS64.RED.A1T0 RZ, [UR6], RZ ;  /* 0x000000ffffff79a7 */ /* 0x000fe20008100406 */
[----:B------:R-:W-:Y:S05]  /*8110*/  EXIT ;  /* 0x000000000000794d */ /* 0x000fea0003800000 */
.L_x_25:
[----:B--2---:R2:W3:Y:S02]  /*8120*/  SYNCS.PHASECHK.TRANS64.TRYWAIT P0, [R3+URZ+0x170], R2 ;  /* 0x00017002030075a7 */ /* 0x0044e400080011ff */
[----:B---3--:R-:W-:Y:S05]  /*8130*/  @!P0 NANOSLEEP.SYNCS 0x989680 ;  /* 0x009896800000895d */ /* 0x008fea0003900000 */
[----:B------:R-:W3:Y:S02]  /*8140*/  @!P0 SYNCS.PHASECHK.TRANS64 P0, [R3+URZ+0x170], R2 ;  /* 0x00017002030085a7 */ /* 0x000ee400080010ff */
[----:B---3--:R-:W-:Y:S05]  /*8150*/  @!P0 BRA `(.L_x_25) ;  /* 0xfffffffc00f08947 */ /* 0x008fea000383ffff */
[----:B------:R-:W-:Y:S05]  /*8160*/  BRA `(.L_x_131) ;  /* 0xffffff9800fc7947 */ /* 0x000fea000383ffff */
.L_x_28:
[----:B-1----:R-:W-:-:S07]  /*8170*/  MOV R0, UR33 ;  /* 0x0000002100007c02 */ /* 0x002fce0008000f00 */
.L_x_132:
[----:B-1----:R1:W2:Y:S02]  /*8180*/  SYNCS.PHASECHK.TRANS64.TRYWAIT P0, [R0+URZ+0x60], R3 ;  /* 0x00006003000075a7 */ /* 0x0022a400080011ff */
[----:B--2---:R-:W-:Y:S05]  /*8190*/  @!P0 NANOSLEEP.SYNCS 0x989680 ;  /* 0x009896800000895d */ /* 0x004fea0003900000 */
[----:B------:R-:W2:Y:S02]  /*81a0*/  @!P0 SYNCS.PHASECHK.TRANS64 P0, [R0+URZ+0x60], R3 ;  /* 0x00006003000085a7 */ /* 0x000ea400080010ff */
[----:B--2---:R-:W-:Y:S05]  /*81b0*/  @!P0 BRA `(.L_x_132) ;  /* 0xfffffffc00f08947 */ /* 0x004fea000383ffff */
[----:B------:R-:W-:Y:S05]  /*81c0*/  BRA `(.L_x_27) ;  /* 0xffffff9c00487947 */ /* 0x000fea000383ffff */
.L_x_35:
[----:B-1----:R-:W-:-:S07]  /*81d0*/  MOV R0, UR17 ;  /* 0x0000001100007c02 */ /* 0x002fce0008000f00 */
.L_x_133:
[----:B-1----:R1:W2:Y:S02]  /*81e0*/  SYNCS.PHASECHK.TRANS64.TRYWAIT P0, [R0+URZ+0x60], R3 ;  /* 0x00006003000075a7 */ /* 0x0022a400080011ff */
[----:B--2---:R-:W-:Y:S05]  /*81f0*/  @!P0 NANOSLEEP.SYNCS 0x989680 ;  /* 0x009896800000895d */ /* 0x004fea0003900000 */
[----:B------:R-:W2:Y:S02]  /*8200*/  @!P0 SYNCS.PHASECHK.TRANS64 P0, [R0+URZ+0x60], R3 ;  /* 0x00006003000085a7 */ /* 0x000ea400080010ff */
[----:B--2---:R-:W-:Y:S05]  /*8210*/  @!P0 BRA `(.L_x_133) ;  /* 0xfffffffc00f08947 */ /* 0x004fea000383ffff */
[----:B------:R-:W-:Y:S05]  /*8220*/  BRA `(.L_x_34) ;  /* 0xffffffa000147947 */ /* 0x000fea000383ffff */
.L_x_40:
[----:B-1----:R1:W2:Y:S02]  /*8230*/  SYNCS.PHASECHK.TRANS64.TRYWAIT P0, [R3+URZ+0x100], R0 ;  /* 0x00010000030075a7 */ /* 0x0022a400080011ff */
[----:B--2---:R-:W-:Y:S05]  /*8240*/  @!P0 NANOSLEEP.SYNCS 0x989680 ;  /* 0x009896800000895d */ /* 0x004fea0003900000 */
[----:B------:R-:W2:Y:S02]  /*8250*/  @!P0 SYNCS.PHASECHK.TRANS64 P0, [R3+URZ+0x100], R0 ;  /* 0x00010000030085a7 */ /* 0x000ea400080010ff */
[----:B--2---:R-:W-:Y:S05]  /*8260*/  @!P0 BRA `(.L_x_40) ;  /* 0xfffffffc00f08947 */ /* 0x004fea000383ffff */
[----:B------:R-:W-:Y:S05]  /*8270*/  BRA `(.L_x_134) ;  /* 0xffffffa000c87947 */ /* 0x000fea000383ffff */
.L_x_44:
[----:B-1----:R-:W-:-:S07]  /*8280*/  MOV R0, UR4 ;  /* 0x0000000400007c02 */ /* 0x002fce0008000f00 */
.L_x_135:
[----:B-1----:R1:W2:Y:S02]  /*8290*/  SYNCS.PHASECHK.TRANS64.TRYWAIT P0, [R0+URZ], R3 ;  /* 0x00000003000075a7 */ /* 0x0022a400080011ff */
[----:B--2---:R-:W-:Y:S05]  /*82a0*/  @!P0 NANOSLEEP.SYNCS 0x989680 ;  /* 0x009896800000895d */ /* 0x004fea0003900000 */
[----:B------:R-:W2:Y:S02]  /*82b0*/  @!P0 SYNCS.PHASECHK.TRANS64 P0, [R0+URZ], R3 ;  /* 0x00000003000085a7 */ /* 0x000ea400080010ff */
[----:B--2---:R-:W-:Y:S05]  /*82c0*/  @!P0 BRA `(.L_x_135) ;  /* 0xfffffffc00f08947 */ /* 0x004fea000383ffff */
[----:B------:R-:W-:Y:S05]  /*82d0*/  BRA `(.L_x_136) ;  /* 0xffffffa800747947 */ /* 0x000fea000383ffff */
.L_x_45:
[----:B------:R-:W-:-:S07]  /*82e0*/  MOV R0, UR5 ;  /* 0x0000000500007c02 */ /* 0x000fce0008000f00 */
.L_x_137:
[----:B-1----:R1:W2:Y:S02]  /*82f0*/  SYNCS.PHASECHK.TRANS64.TRYWAIT P0, [R0+URZ], R3 ;  /* 0x00000003000075a7 */ /* 0x0022a400080011ff */
[----:B--2---:R-:W-:Y:S05]  /*8300*/  @!P0 NANOSLEEP.SYNCS 0x989680 ;  /* 0x009896800000895d */ /* 0x004fea0003900000 */
[----:B------:R-:W2:Y:S02]  /*8310*/  @!P0 SYNCS.PHASECHK.TRANS64 P0, [R0+URZ], R3 ;  /* 0x00000003000085a7 */ /* 0x000ea400080010ff */
[----:B--2---:R-:W-:Y:S05]  /*8320*/  @!P0 BRA `(.L_x_137) ;  /* 0xfffffffc00f08947 */ /* 0x004fea000383ffff */
[----:B------:R-:W-:Y:S05]  /*8330*/  BRA `(.L_x_138) ;  /* 0xffffffa800807947 */ /* 0x000fea000383ffff */
.L_x_46:
[----:B------:R-:W-:-:S07]  /*8340*/  MOV R0, UR5 ;  /* 0x0000000500007c02 */ /* 0x000fce0008000f00 */
.L_x_139:
[----:B-1----:R1:W2:Y:S02]  /*8350*/  SYNCS.PHASECHK.TRANS64.TRYWAIT P0, [R0+URZ], R3 ;  /* 0x00000003000075a7 */ /* 0x0022a400080011ff */
[----:B--2---:R-:W-:Y:S05]  /*8360*/  @!P0 NANOSLEEP.SYNCS 0x989680 ;  /* 0x009896800000895d */ /* 0x004fea0003900000 */
[----:B------:R-:W2:Y:S02]  /*8370*/  @!P0 SYNCS.PHASECHK.TRANS64 P0, [R0+URZ], R3 ;  /* 0x00000003000085a7 */ /* 0x000ea400080010ff */
[----:B--2---:R-:W-:Y:S05]  /*8380*/  @!P0 BRA `(.L_x_139) ;  /* 0xfffffffc00f08947 */ /* 0x004fea000383ffff */
[----:B------:R-:W-:Y:S05]  /*8390*/  BRA `(.L_x_140) ;  /* 0xffffffa8008c7947 */ /* 0x000fea000383ffff */
.L_x_47:
[----:B------:R-:W-:-:S07]  /*83a0*/  MOV R0, UR5 ;  /* 0x0000000500007c02 */ /* 0x000fce0008000f00 */
.L_x_141:
[----:B-1----:R1:W2:Y:S02]  /*83b0*/  SYNCS.PHASECHK.TRANS64.TRYWAIT P0, [R0+URZ], R3 ;  /* 0x00000003000075a7 */ /* 0x0022a400080011ff */
[----:B--2---:R-:W-:Y:S05]  /*83c0*/  @!P0 NANOSLEEP.SYNCS 0x989680 ;  /* 0x009896800000895d */ /* 0x004fea0003900000 */
[----:B------:R-:W2:Y:S02]  /*83d0*/  @!P0 SYNCS.PHASECHK.TRANS64 P0, [R0+URZ], R3 ;  /* 0x00000003000085a7 */ /* 0x000ea400080010ff */
[----:B--2---:R-:W-:Y:S05]  /*83e0*/  @!P0 BRA `(.L_x_141) ;  /* 0xfffffffc00f08947 */ /* 0x004fea000383ffff */
[----:B------:R-:W-:Y:S05]  /*83f0*/  BRA `(.L_x_142) ;  /* 0xffffffa800987947 */ /* 0x000fea000383ffff */
.L_x_48:
[----:B------:R-:W-:-:S07]  /*8400*/  MOV R0, UR5 ;  /* 0x0000000500007c02 */ /* 0x000fce0008000f00 */
.L_x_143:
[----:B-1----:R1:W2:Y:S02]  /*8410*/  SYNCS.PHASECHK.TRANS64.TRYWAIT P0, [R0+URZ], R3 ;  /* 0x00000003000075a7 */ /* 0x0022a400080011ff */
[----:B--2---:R-:W-:Y:S05]  /*8420*/  @!P0 NANOSLEEP.SYNCS 0x989680 ;  /* 0x009896800000895d */ /* 0x004fea0003900000 */
[----:B------:R-:W2:Y:S02]  /*8430*/  @!P0 SYNCS.PHASECHK.TRANS64 P0, [R0+URZ], R3 ;  /* 0x00000003000085a7 */ /* 0x000ea400080010ff */
[----:B--2---:R-:W-:Y:S05]  /*8440*/  @!P0 BRA `(.L_x_143) ;  /* 0xfffffffc00f08947 */ /* 0x004fea000383ffff */
[----:B------:R-:W-:Y:S05]  /*8450*/  BRA `(.L_x_144) ;  /* 0xffffffa800a47947 */ /* 0x000fea000383ffff */
.L_x_49:
[----:B------:R-:W-:-:S07]  /*8460*/  MOV R0, UR5 ;  /* 0x0000000500007c02 */ /* 0x000fce0008000f00 */
.L_x_145:
[----:B-1----:R1:W2:Y:S02]  /*8470*/  SYNCS.PHASECHK.TRANS64.TRYWAIT P0, [R0+URZ], R3 ;  /* 0x00000003000075a7 */ /* 0x0022a400080011ff */
[----:B--2---:R-:W-:Y:S05]  /*8480*/  @!P0 NANOSLEEP.SYNCS 0x989680 ;  /* 0x009896800000895d */ /* 0x004fea0003900000 */
[----:B------:R-:W2:Y:S02]  /*8490*/  @!P0 SYNCS.PHASECHK.TRANS64 P0, [R0+URZ], R3 ;  /* 0x00000003000085a7 */ /* 0x000ea400080010ff */
[----:B--2---:R-:W-:Y:S05]  /*84a0*/  @!P0 BRA `(.L_x_145) ;  /* 0xfffffffc00f08947 */ /* 0x004fea000383ffff */
[----:B------:R-:W-:Y:S05]  /*84b0*/  BRA `(.L_x_146) ;  /* 0xffffffa800b07947 */ /* 0x000fea000383ffff */
.L_x_50:
[----:B------:R-:W-:-:S07]  /*84c0*/  MOV R0, UR5 ;  /* 0x0000000500007c02 */ /* 0x000fce0008000f00 */
.L_x_147:
[----:B-1----:R1:W2:Y:S02]  /*84d0*/  SYNCS.PHASECHK.TRANS64.TRYWAIT P0, [R0+URZ], R3 ;  /* 0x00000003000075a7 */ /* 0x0022a400080011ff */
[----:B--2---:R-:W-:Y:S05]  /*84e0*/  @!P0 NANOSLEEP.SYNCS 0x989680 ;  /* 0x009896800000895d */ /* 0x004fea0003900000 */
[----:B------:R-:W2:Y:S02]  /*84f0*/  @!P0 SYNCS.PHASECHK.TRANS64 P0, [R0+URZ], R3 ;  /* 0x00000003000085a7 */ /* 0x000ea400080010ff */
[----:B--2---:R-:W-:Y:S05]  /*8500*/  @!P0 BRA `(.L_x_147) ;  /* 0xfffffffc00f08947 */ /* 0x004fea000383ffff */
[----:B------:R-:W-:Y:S05]  /*8510*/  BRA `(.L_x_148) ;  /* 0xffffffa800bc7947 */ /* 0x000fea000383ffff */
.L_x_51:
[----:B------:R-:W-:-:S07]  /*8520*/  MOV R0, UR5 ;  /* 0x0000000500007c02 */ /* 0x000fce0008000f00 */
.L_x_149:
[----:B-1----:R1:W2:Y:S02]  /*8530*/  SYNCS.PHASECHK.TRANS64.TRYWAIT P0, [R0+URZ], R3 ;  /* 0x00000003000075a7 */ /* 0x0022a400080011ff */
[----:B--2---:R-:W-:Y:S05]  /*8540*/  @!P0 NANOSLEEP.SYNCS 0x989680 ;  /* 0x009896800000895d */ /* 0x004fea0003900000 */
[----:B------:R-:W2:Y:S02]  /*8550*/  @!P0 SYNCS.PHASECHK.TRANS64 P0, [R0+URZ], R3 ;  /* 0x00000003000085a7 */ /* 0x000ea400080010ff */
[----:B--2---:R-:W-:Y:S05]  /*8560*/  @!P0 BRA `(.L_x_149) ;  /* 0xfffffffc00f08947 */ /* 0x004fea000383ffff */
[----:B------:R-:W-:Y:S05]  /*8570*/  BRA `(.L_x_150) ;  /* 0xffffffa800c87947 */ /* 0x000fea000383ffff */
.L_x_52:
[----:B------:R-:W-:-:S07]  /*8580*/  MOV R0, UR5 ;  /* 0x0000000500007c02 */ /* 0x000fce0008000f00 */
.L_x_151:
[----:B-1----:R1:W2:Y:S02]  /*8590*/  SYNCS.PHASECHK.TRANS64.TRYWAIT P0, [R0+URZ], R3 ;  /* 0x00000003000075a7 */ /* 0x0022a400080011ff */
[----:B--2---:R-:W-:Y:S05]  /*85a0*/  @!P0 NANOSLEEP.SYNCS 0x989680 ;  /* 0x009896800000895d */ /* 0x004fea0003900000 */
[----:B------:R-:W2:Y:S02]  /*85b0*/  @!P0 SYNCS.PHASECHK.TRANS64 P0, [R0+URZ], R3 ;  /* 0x00000003000085a7 */ /* 0x000ea400080010ff */
[----:B--2---:R-:W-:Y:S05]  /*85c0*/  @!P0 BRA `(.L_x_151) ;  /* 0xfffffffc00f08947 */ /* 0x004fea000383ffff */
[----:B------:R-:W-:Y:S05]  /*85d0*/  BRA `(.L_x_152) ;  /* 0xffffffa800d47947 */ /* 0x000fea000383ffff */
.L_x_53:
[----:B------:R-:W-:-:S07]  /*85e0*/  MOV R0, UR5 ;  /* 0x0000000500007c02 */ /* 0x000fce0008000f00 */
.L_x_153:
[----:B-1----:R1:W2:Y:S02]  /*85f0*/  SYNCS.PHASECHK.TRANS64.TRYWAIT P0, [R0+URZ], R3 ;  /* 0x00000003000075a7 */ /* 0x0022a400080011ff */
[----:B--2---:R-:W-:Y:S05]  /*8600*/  @!P0 NANOSLEEP.SYNCS 0x989680 ;  /* 0x009896800000895d */ /* 0x004fea0003900000 */
[----:B------:R-:W2:Y:S02]  /*8610*/  @!P0 SYNCS.PHASECHK.TRANS64 P0, [R0+URZ], R3 ;  /* 0x00000003000085a7 */ /* 0x000ea400080010ff */
[----:B--2---:R-:W-:Y:S05]  /*8620*/  @!P0 BRA `(.L_x_153) ;  /* 0xfffffffc00f08947 */ /* 0x004fea000383ffff */
[----:B------:R-:W-:Y:S05]  /*8630*/  BRA `(.L_x_154) ;  /* 0xffffffa800e07947 */ /* 0x000fea000383ffff */
.L_x_54:
[----:B------:R-:W-:-:S07]  /*8640*/  MOV R0, UR5 ;  /* 0x0000000500007c02 */ /* 0x000fce0008000f00 */
.L_x_155:
[----:B-1----:R1:W2:Y:S02]  /*8650*/  SYNCS.PHASECHK.TRANS64.TRYWAIT P0, [R0+URZ], R3 ;  /* 0x00000003000075a7 */ /* 0x0022a400080011ff */
[----:B--2---:R-:W-:Y:S05]  /*8660*/  @!P0 NANOSLEEP.SYNCS 0x989680 ;  /* 0x009896800000895d */ /* 0x004fea0003900000 */
[----:B------:R-:W2:Y:S02]  /*8670*/  @!P0 SYNCS.PHASECHK.TRANS64 P0, [R0+URZ], R3 ;  /* 0x00000003000085a7 */ /* 0x000ea400080010ff */
[----:B--2---:R-:W-:Y:S05]  /*8680*/  @!P0 BRA `(.L_x_155) ;  /* 0xfffffffc00f08947 */ /* 0x004fea000383ffff */
[----:B------:R-:W-:Y:S05]  /*8690*/  BRA `(.L_x_156) ;  /* 0xffffffa800ec7947 */ /* 0x000fea000383ffff */
.L_x_57:
[----:B-1----:R1:W2:Y:S02]  /*86a0*/  SYNCS.PHASECHK.TRANS64.TRYWAIT P0, [R2+URZ+0x160], R5 ;  /* 0x00016005020075a7 */ /* 0x0022a400080011ff */
[----:B--2---:R-:W-:Y:S05]  /*86b0*/  @!P0 NANOSLEEP.SYNCS 0x989680 ;  /* 0x009896800000895d */ /* 0x004fea0003900000 */
[----:B------:R-:W2:Y:S02]  /*86c0*/  @!P0 SYNCS.PHASECHK.TRANS64 P0, [R2+URZ+0x160], R5 ;  /* 0x00016005020085a7 */ /* 0x000ea400080010ff */
[----:B--2---:R-:W-:Y:S05]  /*86d0*/  @!P0 BRA `(.L_x_57) ;  /* 0xfffffffc00f08947 */ /* 0x004fea000383ffff */
[----:B------:R-:W-:Y:S05]  /*86e0*/  BRA `(.L_x_157) ;  /* 0xffffffac00487947 */ /* 0x000fea000383ffff */
.L_x_58:
[----:B------:R-:W-:-:S07]  /*86f0*/  MOV R2, UR4 ;  /* 0x0000000400027c02 */ /* 0x000fce0008000f00 */
.L_x_158:
[----:B-1----:R1:W2:Y:S02]  /*8700*/  SYNCS.PHASECHK.TRANS64.TRYWAIT P0, [R2+URZ+0x110], R5 ;  /* 0x00011005020075a7 */ /* 0x0022a400080011ff */
[----:B--2---:R-:W-:Y:S05]  /*8710*/  @!P0 NANOSLEEP.SYNCS 0x989680 ;  /* 0x009896800000895d */ /* 0x004fea0003900000 */
[----:B------:R-:W2:Y:S02]  /*8720*/  @!P0 SYNCS.PHASECHK.TRANS64 P0, [R2+URZ+0x110], R5 ;  /* 0x00011005020085a7 */ /* 0x000ea400080010ff */
[----:B--2---:R-:W-:Y:S05]  /*8730*/  @!P0 BRA `(.L_x_158) ;  /* 0xfffffffc00f08947 */ /* 0x004fea000383ffff */
[----:B------:R-:W-:Y:S05]  /*8740*/  BRA `(.L_x_159) ;  /* 0xffffffac00587947 */ /* 0x000fea000383ffff */
.L_x_59:
[----:B-1----:R1:W2:Y:S02]  /*8750*/  SYNCS.PHASECHK.TRANS64.TRYWAIT P1, [R2+URZ+0x100], R5 ;  /* 0x00010005020075a7 */ /* 0x0022a400080211ff */
[----:B--2---:R-:W-:Y:S05]  /*8760*/  @!P1 NANOSLEEP.SYNCS 0x989680 ;  /* 0x009896800000995d */ /* 0x004fea0003900000 */
[----:B------:R-:W2:Y:S02]  /*8770*/  @!P1 SYNCS.PHASECHK.TRANS64 P1, [R2+URZ+0x100], R5 ;  /* 0x00010005020095a7 */ /* 0x000ea400080210ff */
[----:B--2---:R-:W-:Y:S05]  /*8780*/  @!P1 BRA `(.L_x_59) ;  /* 0xfffffffc00f09947 */ /* 0x004fea000383ffff */
[----:B------:R-:W-:Y:S05]  /*8790*/  BRA `(.L_x_160) ;  /* 0xffffffac00887947 */ /* 0x000fea000383ffff */
.L_x_62:
[----:B------:R-:W-:-:S07]  /*87a0*/  MOV R0, UR4 ;  /* 0x0000000400007c02 */ /* 0x000fce0008000f00 */
.L_x_161:
[----:B-1----:R1:W2:Y:S02]  /*87b0*/  SYNCS.PHASECHK.TRANS64.TRYWAIT P0, [R0+URZ+0x110], R3 ;  /* 0x00011003000075a7 */ /* 0x0022a400080011ff */
[----:B--2---:R-:W-:Y:S05]  /*87c0*/  @!P0 NANOSLEEP.SYNCS 0x989680 ;  /* 0x009896800000895d */ /* 0x004fea0003900000 */
[----:B------:R-:W2:Y:S02]  /*87d0*/  @!P0 SYNCS.PHASECHK.TRANS64 P0, [R0+URZ+0x110], R3 ;  /* 0x00011003000085a7 */ /* 0x000ea400080010ff */
[----:B--2---:R-:W-:Y:S05]  /*87e0*/  @!P0 BRA `(.L_x_161) ;  /* 0xfffffffc00f08947 */ /* 0x004fea000383ffff */
[----:B------:R-:W-:Y:S05]  /*87f0*/  BRA `(.L_x_61) ;  /* 0xffffffac00dc7947 */ /* 0x000fea000383ffff */
.L_x_69:
[----:B-1----:R1:W2:Y:S02]  /*8800*/  SYNCS.PHASECHK.TRANS64.TRYWAIT P1, [R0+URZ+0x100], R5 ;  /* 0x00010005000075a7 */ /* 0x0022a400080211ff */
[----:B--2---:R-:W-:Y:S05]  /*8810*/  @!P1 NANOSLEEP.SYNCS 0x989680 ;  /* 0x009896800000995d */ /* 0x004fea0003900000 */
[----:B------:R-:W2:Y:S02]  /*8820*/  @!P1 SYNCS.PHASECHK.TRANS64 P1, [R0+URZ+0x100], R5 ;  /* 0x00010005000095a7 */ /* 0x000ea400080210ff */
[----:B--2---:R-:W-:Y:S05]  /*8830*/  @!P1 BRA `(.L_x_69) ;  /* 0xfffffffc00f09947 */ /* 0x004fea000383ffff */
[----:B------:R-:W-:Y:S05]  /*8840*/  BRA `(.L_x_162) ;  /* 0xffffffb400507947 */ /* 0x000fea000383ffff */
.L_x_70:
[----:B------:R-:W-:-:S07]  /*8850*/  MOV R3, UR31 ;  /* 0x0000001f00037c02 */ /* 0x000fce0008000f00 */
.L_x_163:
[----:B-1----:R1:W2:Y:S02]  /*8860*/  SYNCS.PHASECHK.TRANS64.TRYWAIT P0, [R3+URZ+0x140], R0 ;  /* 0x00014000030075a7 */ /* 0x0022a400080011ff */
[----:B--2---:R-:W-:Y:S05]  /*8870*/  @!P0 NANOSLEEP.SYNCS 0x989680 ;  /* 0x009896800000895d */ /* 0x004fea0003900000 */
[----:B------:R-:W2:Y:S02]  /*8880*/  @!P0 SYNCS.PHASECHK.TRANS64 P0, [R3+URZ+0x140], R0 ;  /* 0x00014000030085a7 */ /* 0x000ea400080010ff */
[----:B--2---:R-:W-:Y:S05]  /*8890*/  @!P0 BRA `(.L_x_163) ;  /* 0xfffffffc00f08947 */ /* 0x004fea000383ffff */
[----:B------:R-:W-:Y:S05]  /*88a0*/  BRA `(.L_x_164) ;  /* 0xffffffb400a07947 */ /* 0x000fea000383ffff */
.L_x_73:
[----:B------:R-:W-:Y:S07]  /*88b0*/  MOV R0, UR5 ;  /* 0x0000000500007c02 */ /* 0x000fee0008000f00 */
.L_x_165:
[----:B-1----:R1:W2:Y:S02]  /*88c0*/  SYNCS.PHASECHK.TRANS64.TRYWAIT P0, [R0+URZ], R3 ;  /* 0x00000003000075a7 */ /* 0x0022a400080011ff */
[----:B--2---:R-:W-:Y:S05]  /*88d0*/  @!P0 NANOSLEEP.SYNCS 0x989680 ;  /* 0x009896800000895d */ /* 0x004fea0003900000 */
[----:B------:R-:W2:Y:S02]  /*88e0*/  @!P0 SYNCS.PHASECHK.TRANS64 P0, [R0+URZ], R3 ;  /* 0x00000003000085a7 */ /* 0x000ea400080010ff */
[----:B--2---:R-:W-:Y:S05]  /*88f0*/  @!P0 BRA `(.L_x_165) ;  /* 0xfffffffc00f08947 */ /* 0x004fea000383ffff */
[----:B------:R-:W-:Y:S05]  /*8900*/  BRA `(.L_x_72) ;  /* 0xffffffb400bc7947 */ /* 0x000fea000383ffff */
.L_x_76:
[----:B------:R-:W-:-:S07]  /*8910*/  MOV R0, UR4 ;  /* 0x0000000400007c02 */ /* 0x000fce0008000f00 */
.L_x_166:
[----:B--2---:R2:W4:Y:S02]  /*8920*/  SYNCS.PHASECHK.TRANS64.TRYWAIT P0, [R0+URZ], R3 ;  /* 0x00000003000075a7 */ /* 0x00452400080011ff */
[----:B----4-:R-:W-:Y:S05]  /*8930*/  @!P0 NANOSLEEP.SYNCS 0x989680 ;  /* 0x009896800000895d */ /* 0x010fea0003900000 */
[----:B------:R-:W4:Y:S02]  /*8940*/  @!P0 SYNCS.PHASECHK.TRANS64 P0, [R0+URZ], R3 ;  /* 0x00000003000085a7 */ /* 0x000f2400080010ff */
[----:B----4-:R-:W-:Y:S05]  /*8950*/  @!P0 BRA `(.L_x_166) ;  /* 0xfffffffc00f08947 */ /* 0x010fea000383ffff */
[----:B------:R-:W-:Y:S05]  /*8960*/  BRA `(.L_x_167) ;  /* 0xffffffb800987947 */ /* 0x000fea000383ffff */
.L_x_77:
[----:B------:R-:W-:-:S07]  /*8970*/  MOV R0, UR5 ;  /* 0x0000000500007c02 */ /* 0x000fce0008000f00 */
.L_x_168:
[----:B-1----:R1:W2:Y:S02]  /*8980*/  SYNCS.PHASECHK.TRANS64.TRYWAIT P0, [R0+URZ], R3 ;  /* 0x00000003000075a7 */ /* 0x0022a400080011ff */
[----:B--2---:R-:W-:Y:S05]  /*8990*/  @!P0 NANOSLEEP.SYNCS 0x989680 ;  /* 0x009896800000895d */ /* 0x004fea0003900000 */
[----:B------:R-:W2:Y:S02]  /*89a0*/  @!P0 SYNCS.PHASECHK.TRANS64 P0, [R0+URZ], R3 ;  /* 0x00000003000085a7 */ /* 0x000ea400080010ff */
[----:B--2---:R-:W-:Y:S05]  /*89b0*/  @!P0 BRA `(.L_x_168) ;  /* 0xfffffffc00f08947 */ /* 0x004fea000383ffff */
[----:B------:R-:W-:Y:S05]  /*89c0*/  BRA `(.L_x_169) ;  /* 0xffffffb800a47947 */ /* 0x000fea000383ffff */
.L_x_78:
[----:B------:R-:W-:-:S07]  /*89d0*/  MOV R0, UR5 ;  /* 0x0000000500007c02 */ /* 0x000fce0008000f00 */
.L_x_170:
[----:B-1----:R1:W2:Y:S02]  /*89e0*/  SYNCS.PHASECHK.TRANS64.TRYWAIT P0, [R0+URZ], R3 ;  /* 0x00000003000075a7 */ /* 0x0022a400080011ff */
[----:B--2---:R-:W-:Y:S05]  /*89f0*/  @!P0 NANOSLEEP.SYNCS 0x989680 ;  /* 0x009896800000895d */ /* 0x004fea0003900000 */
[----:B------:R-:W2:Y:S02]  /*8a00*/  @!P0 SYNCS.PHASECHK.TRANS64 P0, [R0+URZ], R3 ;  /* 0x00000003000085a7 */ /* 0x000ea400080010ff */
[----:B--2---:R-:W-:Y:S05]  /*8a10*/  @!P0 BRA `(.L_x_170) ;  /* 0xfffffffc00f08947 */ /* 0x004fea000383ffff */
[----:B------:R-:W-:Y:S05]  /*8a20*/  BRA `(.L_x_171) ;  /* 0xffffffb800b07947 */ /* 0x000fea000383ffff */
.L_x_79:
[----:B------:R-:W-:-:S07]  /*8a30*/  MOV R0, UR4 ;  /* 0x0000000400007c02 */ /* 0x000fce0008000f00 */
.L_x_172:
[----:B-1----:R1:W2:Y:S02]  /*8a40*/  SYNCS.PHASECHK.TRANS64.TRYWAIT P0, [R0+URZ], R3 ;  /* 0x00000003000075a7 */ /* 0x0022a400080011ff */
[----:B--2---:R-:W-:Y:S05]  /*8a50*/  @!P0 NANOSLEEP.SYNCS 0x989680 ;  /* 0x009896800000895d */ /* 0x004fea0003900000 */
[----:B------:R-:W2:Y:S02]  /*8a60*/  @!P0 SYNCS.PHASECHK.TRANS64 P0, [R0+URZ], R3 ;  /* 0x00000003000085a7 */ /* 0x000ea400080010ff */
[----:B--2---:R-:W-:Y:S05]  /*8a70*/  @!P0 BRA `(.L_x_172) ;  /* 0xfffffffc00f08947 */ /* 0x004fea000383ffff */
[----:B------:R-:W-:Y:S05]  /*8a80*/  BRA `(.L_x_173) ;  /* 0xffffffb800bc7947 */ /* 0x000fea000383ffff */
.L_x_84:
[----:B---3--:R3:W1:Y:S02]  /*8a90*/  SYNCS.PHASECHK.TRANS64.TRYWAIT P0, [R12+URZ+0x100], R9 ;  /* 0x000100090c0075a7 */ /* 0x00866400080011ff */
[----:B-1----:R-:W-:Y:S05]  /*8aa0*/  @!P0 NANOSLEEP.SYNCS 0x989680 ;  /* 0x009896800000895d */ /* 0x002fea0003900000 */
[----:B------:R-:W1:Y:S02]  /*8ab0*/  @!P0 SYNCS.PHASECHK.TRANS64 P0, [R12+URZ+0x100], R9 ;  /* 0x000100090c0085a7 */ /* 0x000e6400080010ff */
[----:B-1----:R-:W-:Y:S05]  /*8ac0*/  @!P0 BRA `(.L_x_84) ;  /* 0xfffffffc00f08947 */ /* 0x002fea000383ffff */
[----:B------:R-:W-:Y:S05]  /*8ad0*/  BRA `(.L_x_174) ;  /* 0xffffffbc00cc7947 */ /* 0x000fea000383ffff */
.L_x_87:
[----:B------:R-:W-:Y:S07]  /*8ae0*/  MOV R0, UR24 ;  /* 0x0000001800007c02 */ /* 0x000fee0008000f00 */
.L_x_175:
[----:B-1----:R1:W2:Y:S02]  /*8af0*/  SYNCS.PHASECHK.TRANS64.TRYWAIT P2, [R0+URZ+0xf8], R9 ;  /* 0x0000f809000075a7 */ /* 0x0022a400080411ff */
[----:B--2---:R-:W-:Y:S05]  /*8b00*/  @!P2 NANOSLEEP.SYNCS 0x989680 ;  /* 0x009896800000a95d */ /* 0x004fea0003900000 */
[----:B------:R-:W2:Y:S02]  /*8b10*/  @!P2 SYNCS.PHASECHK.TRANS64 P2, [R0+URZ+0xf8], R9 ;  /* 0x0000f8090000a5a7 */ /* 0x000ea400080410ff */
[----:B--2---:R-:W-:Y:S05]  /*8b20*/  @!P2 BRA `(.L_x_175) ;  /* 0xfffffffc00f0a947 */ /* 0x004fea000383ffff */
[----:B------:R-:W-:Y:S05]  /*8b30*/  BRA `(.L_x_86) ;  /* 0xffffffc400307947 */ /* 0x000fea000383ffff */
.L_x_90:
[----:B------:R-:W-:Y:S07]  /*8b40*/  MOV R0, UR4 ;  /* 0x0000000400007c02 */ /* 0x000fee0008000f00 */
.L_x_176:
[----:B-1----:R1:W2:Y:S02]  /*8b50*/  SYNCS.PHASECHK.TRANS64.TRYWAIT P0, [R0+URZ+0xd8], R9 ;  /* 0x0000d809000075a7 */ /* 0x0022a400080011ff */
[----:B--2---:R-:W-:Y:S05]  /*8b60*/  @!P0 NANOSLEEP.SYNCS 0x989680 ;  /* 0x009896800000895d */ /* 0x004fea0003900000 */
[----:B------:R-:W2:Y:S02]  /*8b70*/  @!P0 SYNCS.PHASECHK.TRANS64 P0, [R0+URZ+0xd8], R9 ;  /* 0x0000d809000085a7 */ /* 0x000ea400080010ff */
[----:B--2---:R-:W-:Y:S05]  /*8b80*/  @!P0 BRA `(.L_x_176) ;  /* 0xfffffffc00f08947 */ /* 0x004fea000383ffff */
[----:B------:R-:W-:Y:S05]  /*8b90*/  BRA `(.L_x_177) ;  /* 0xffffffc400907947 */ /* 0x000fea000383ffff */
.L_x_91:
[----:B------:R-:W-:Y:S07]  /*8ba0*/  MOV R9, UR5 ;  /* 0x0000000500097c02 */ /* 0x000fee0008000f00 */
.L_x_178:
[----:B-1----:R1:W2:Y:S02]  /*8bb0*/  SYNCS.PHASECHK.TRANS64.TRYWAIT P0, [R9+URZ+0xd8], R0 ;  /* 0x0000d800090075a7 */ /* 0x0022a400080011ff */
[----:B--2---:R-:W-:Y:S05]  /*8bc0*/  @!P0 NANOSLEEP.SYNCS 0x989680 ;  /* 0x009896800000895d */ /* 0x004fea0003900000 */
[----:B------:R-:W2:Y:S02]  /*8bd0*/  @!P0 SYNCS.PHASECHK.TRANS64 P0, [R9+URZ+0xd8], R0 ;  /* 0x0000d800090085a7 */ /* 0x000ea400080010ff */
[----:B--2---:R-:W-:Y:S05]  /*8be0*/  @!P0 BRA `(.L_x_178) ;  /* 0xfffffffc00f08947 */ /* 0x004fea000383ffff */
[----:B------:R-:W-:Y:S05]  /*8bf0*/  BRA `(.L_x_179) ;  /* 0xffffffc400ec7947 */ /* 0x000fea000383ffff */
.L_x_93:
[----:B------:R-:W-:-:S07]  /*8c00*/  MOV R0, UR4 ;  /* 0x0000000400007c02 */ /* 0x000fce0008000f00 */
.L_x_180:
[----:B-1----:R1:W2:Y:S02]  /*8c10*/  SYNCS.PHASECHK.TRANS64.TRYWAIT P0, [R0+URZ], R3 ;  /* 0x00000003000075a7 */ /* 0x0022a400080011ff */
[----:B--2---:R-:W-:Y:S05]  /*8c20*/  @!P0 NANOSLEEP.SYNCS 0x989680 ;  /* 0x009896800000895d */ /* 0x004fea0003900000 */
[----:B------:R-:W2:Y:S02]  /*8c30*/  @!P0 SYNCS.PHASECHK.TRANS64 P0, [R0+URZ], R3 ;  /* 0x00000003000085a7 */ /* 0x000ea400080010ff */
[----:B--2---:R-:W-:Y:S05]  /*8c40*/  @!P0 BRA `(.L_x_180) ;  /* 0xfffffffc00f08947 */ /* 0x004fea000383ffff */
[----:B------:R-:W-:Y:S05]  /*8c50*/  BRA `(.L_x_181) ;  /* 0xffffffc8007c7947 */ /* 0x000fea000383ffff */
.L_x_94:
[----:B------:R-:W-:-:S07]  /*8c60*/  MOV R0, UR5 ;  /* 0x0000000500007c02 */ /* 0x000fce0008000f00 */
.L_x_182:
[----:B-1----:R1:W2:Y:S02]  /*8c70*/  SYNCS.PHASECHK.TRANS64.TRYWAIT P0, [R0+URZ], R3 ;  /* 0x00000003000075a7 */ /* 0x0022a400080011ff */
[----:B--2---:R-:W-:Y:S05]  /*8c80*/  @!P0 NANOSLEEP.SYNCS 0x989680 ;  /* 0x009896800000895d */ /* 0x004fea0003900000 */
[----:B------:R-:W2:Y:S02]  /*8c90*/  @!P0 SYNCS.PHASECHK.TRANS64 P0, [R0+URZ], R3 ;  /* 0x00000003000085a7 */ /* 0x000ea400080010ff */
[----:B--2---:R-:W-:Y:S05]  /*8ca0*/  @!P0 BRA `(.L_x_182) ;  /* 0xfffffffc00f08947 */ /* 0x004fea000383ffff */
[----:B------:R-:W-:Y:S05]  /*8cb0*/  BRA `(.L_x_183) ;  /* 0xffffffc800887947 */ /* 0x000fea000383ffff */
.L_x_96:
[----:B--2---:R2:W4:Y:S02]  /*8cc0*/  SYNCS.PHASECHK.TRANS64.TRYWAIT P0, [R0+URZ+0x100], R3 ;  /* 0x00010003000075a7 */ /* 0x00452400080011ff */
[----:B----4-:R-:W-:Y:S05]  /*8cd0*/  @!P0 NANOSLEEP.SYNCS 0x989680 ;  /* 0x009896800000895d */ /* 0x010fea0003900000 */
[----:B------:R-:W4:Y:S02]  /*8ce0*/  @!P0 SYNCS.PHASECHK.TRANS64 P0, [R0+URZ+0x100], R3 ;  /* 0x00010003000085a7 */ /* 0x000f2400080010ff */
[----:B----4-:R-:W-:Y:S05]  /*8cf0*/  @!P0 BRA `(.L_x_96) ;  /* 0xfffffffc00f08947 */ /* 0x010fea000383ffff */
[----:B------:R-:W-:Y:S05]  /*8d00*/  BRA `(.L_x_184) ;  /* 0xffffffcc00747947 */ /* 0x000fea000383ffff */
.L_x_106:
[----:B-1----:R1:W2:Y:S02]  /*8d10*/  SYNCS.PHASECHK.TRANS64.TRYWAIT P0, [R2+URZ+0xc0], R7 ;  /* 0x0000c007020075a7 */ /* 0x0022a400080011ff */
[----:B--2---:R-:W-:Y:S05]  /*8d20*/  @!P0 NANOSLEEP.SYNCS 0x989680 ;  /* 0x009896800000895d */ /* 0x004fea0003900000 */
[----:B------:R-:W2:Y:S02]  /*8d30*/  @!P0 SYNCS.PHASECHK.TRANS64 P0, [R2+URZ+0xc0], R7 ;  /* 0x0000c007020085a7 */ /* 0x000ea400080010ff */
[----:B--2---:R-:W-:Y:S05]  /*8d40*/  @!P0 BRA `(.L_x_106) ;  /* 0xfffffffc00f08947 */ /* 0x004fea000383ffff */
[----:B------:R-:W-:Y:S05]  /*8d50*/  BRA `(.L_x_105) ;  /* 0xffffffd800d87947 */ /* 0x000fea000383ffff */
.L_x_108:
[----:B--2---:R2:W4:Y:S02]  /*8d60*/  SYNCS.PHASECHK.TRANS64.TRYWAIT P1, [R76+URZ+0x120], R3 ;  /* 0x000120034c0075a7 */ /* 0x00452400080211ff */
[----:B----4-:R-:W-:Y:S05]  /*8d70*/  @!P1 NANOSLEEP.SYNCS 0x989680 ;  /* 0x009896800000995d */ /* 0x010fea0003900000 */
[----:B------:R-:W4:Y:S02]  /*8d80*/  @!P1 SYNCS.PHASECHK.TRANS64 P1, [R76+URZ+0x120], R3 ;  /* 0x000120034c0095a7 */ /* 0x000f2400080210ff */
[----:B----4-:R-:W-:Y:S05]  /*8d90*/  @!P1 BRA `(.L_x_108) ;  /* 0xfffffffc00f09947 */ /* 0x010fea000383ffff */
[----:B------:R-:W-:Y:S05]  /*8da0*/  BRA `(.L_x_107) ;  /* 0xffffffdc00507947 */ /* 0x000fea000383ffff */
.L_x_119:
[----:B-1----:R1:W2:Y:S02]  /*8db0*/  SYNCS.PHASECHK.TRANS64.TRYWAIT P0, [R2+URZ+0xc0], R5 ;  /* 0x0000c005020075a7 */ /* 0x0022a400080011ff */
[----:B--2---:R-:W-:Y:S05]  /*8dc0*/  @!P0 NANOSLEEP.SYNCS 0x989680 ;  /* 0x009896800000895d */ /* 0x004fea0003900000 */
[----:B------:R-:W2:Y:S02]  /*8dd0*/  @!P0 SYNCS.PHASECHK.TRANS64 P0, [R2+URZ+0xc0], R5 ;  /* 0x0000c005020085a7 */ /* 0x000ea400080010ff */
[----:B--2---:R-:W-:Y:S05]  /*8de0*/  @!P0 BRA `(.L_x_119) ;  /* 0xfffffffc00f08947 */ /* 0x004fea000383ffff */
[----:B------:R-:W-:Y:S05]  /*8df0*/  BRA `(.L_x_118) ;  /* 0xffffffe4009c7947 */ /* 0x000fea000383ffff */
        .weak           $__internal_0_$__cuda_sm10x_tcgen05_guardrail_trap_col_being_dealloced_not_returned_by_alloc
        .type           $__internal_0_$__cuda_sm10x_tcgen05_guardrail_trap_col_being_dealloced_not_returned_by_alloc,@function
        .size           $__internal_0_$__cuda_sm10x_tcgen05_guardrail_trap_col_being_dealloced_not_returned_by_alloc,($__internal_1_$__cuda_sm10x_tcgen05_guardrail_trap_phase_invalid_during_alloc - $__internal_0_$__cuda_sm10x_tcgen05_guardrail_trap_col_being_dealloced_not_returned_by_alloc)
$__internal_0_$__cuda_sm10x_tcgen05_guardrail_trap_col_being_dealloced_not_returned_by_alloc:
[----:B------:R-:W-:Y:S05]  /*8e00*/  BPT.TRAP 0x1 ;  /* 0x000000040000795c */ /* 0x000fea0000300000 */
[----:B------:R-:W-:-:S04]  /*8e10*/  HFMA2 R3, -RZ, RZ, 0, 0 ;  /* 0x00000000ff037431 */ /* 0x000fc800000001ff */
[----:B------:R-:W-:Y:S05]  /*8e20*/  RET.REL.NODEC R2 `(_ZN7cutlass13device_kernelINS_4gemm6kernel13GemmUniversalIN4cute5tupleIJiiiiEEENS1_10collective13CollectiveMmaINS1_35MainloopSm100TmaUmmaWarpSpecializedILi12ELi2ELi4ENS5_IJNS4_1CILi4EEESB_NSA_ILi1EEEEEEEENS5_IJNSA_ILi64EEESF_NSA_ILi32EEEEEENS_10tfloat32_tENS5_IJlSC_lEEESI_SJ_NS4_8TiledMMAINS4_8MMA_AtomIJNS4_17SM100_MMA_TF32_SSISI_SI_fLi64ELi64ELNS4_4UMMA5MajorE0ELSO_0ELNSN_7ScaleInE0ELSP_0EEEEEENS4_6LayoutINS5_IJSC_SC_SC_EEENS5_IJNSA_ILi0EEESU_SU_EEEEENS5_IJNS4_10UnderscoreESX_SX_EEEEENS4_23SM90_TMA_LOAD_MULTICASTENS4_14ComposedLayoutINS4_7SwizzleILi3ELi4ELi3EEENS4_18smem_ptr_flag_bitsILi32EEENSS_INS5_IJNSA_ILi8EEESG_EEENS5_IJSG_SC_EEEEEEEvNS4_8identityES10_S1A_vS1B_EENS_8epilogue10collective18CollectiveEpilogueINS1D_23Sm100TmaWarpSpecializedILi3ELi2ELi16ELb1ELb0EEEJSH_NS5_IJNSS_ISF_SC_EENSS_ISG_SC_EEEEESI_SJ_SI_SJ_NS1D_6fusion15FusionCallbacksIS1H_NS1L_17LinearCombinationISI_fSI_fLNS_15FloatRoundStyleE2EEESH_S1K_JEEENS4_5SM1004TMEM4LOAD26SM100_TMEM_LOAD_16dp128b8xENS4_13SM90_TMA_LOADES1A_NS4_17SM75_U32x4_LDSM_NENS4_14SM90_TMA_STOREES1A_NS4_17SM90_U32x4_STSM_NENS4_39AutoVectorizingCopyWithAssumedAlignmentILi128EEEEEEvvEEEEvNT_6ParamsE) ;  /* 0xffffff7002747950 */ /* 0x000fea0003c3ffff */
        .weak           $__internal_1_$__cuda_sm10x_tcgen05_guardrail_trap_phase_invalid_during_alloc
        .type           $__internal_1_$__cuda_sm10x_tcgen05_guardrail_trap_phase_invalid_during_alloc,@function
        .size           $__internal_1_$__cuda_sm10x_tcgen05_guardrail_trap_phase_invalid_during_alloc,($__internal_2_$__cuda_sm10x_tcgen05_guardrail_trap_unallocated_columns_being_dealloced - $__internal_1_$__cuda_sm10x_tcgen05_guardrail_trap_phase_invalid_during_alloc)
$__internal_1_$__cuda_sm10x_tcgen05_guardrail_trap_phase_invalid_during_alloc:
[----:B------:R-:W-:Y:S05]  /*8e30*/  BPT.TRAP 0x1 ;  /* 0x000000040000795c */ /* 0x000fea0000300000 */
[----:B------:R-:W-:-:S04]  /*8e40*/  MOV R5, 0x0 ;  /* 0x0000000000057802 */ /* 0x000fc80000000f00 */
[----:B------:R-:W-:Y:S05]  /*8e50*/  RET.REL.NODEC R4 `(_ZN7cutlass13device_kernelINS_4gemm6kernel13GemmUniversalIN4cute5tupleIJiiiiEEENS1_10collective13CollectiveMmaINS1_35MainloopSm100TmaUmmaWarpSpecializedILi12ELi2ELi4ENS5_IJNS4_1CILi4EEESB_NSA_ILi1EEEEEEEENS5_IJNSA_ILi64EEESF_NSA_ILi32EEEEEENS_10tfloat32_tENS5_IJlSC_lEEESI_SJ_NS4_8TiledMMAINS4_8MMA_AtomIJNS4_17SM100_MMA_TF32_SSISI_SI_fLi64ELi64ELNS4_4UMMA5MajorE0ELSO_0ELNSN_7ScaleInE0ELSP_0EEEEEENS4_6LayoutINS5_IJSC_SC_SC_EEENS5_IJNSA_ILi0EEESU_SU_EEEEENS5_IJNS4_10UnderscoreESX_SX_EEEEENS4_23SM90_TMA_LOAD_MULTICASTENS4_14ComposedLayoutINS4_7SwizzleILi3ELi4ELi3EEENS4_18smem_ptr_flag_bitsILi32EEENSS_INS5_IJNSA_ILi8EEESG_EEENS5_IJSG_SC_EEEEEEEvNS4_8identityES10_S1A_vS1B_EENS_8epilogue10collective18CollectiveEpilogueINS1D_23Sm100TmaWarpSpecializedILi3ELi2ELi16ELb1ELb0EEEJSH_NS5_IJNSS_ISF_SC_EENSS_ISG_SC_EEEEESI_SJ_SI_SJ_NS1D_6fusion15FusionCallbacksIS1H_NS1L_17LinearCombinationISI_fSI_fLNS_15FloatRoundStyleE2EEESH_S1K_JEEENS4_5SM1004TMEM4LOAD26SM100_TMEM_LOAD_16dp128b8xENS4_13SM90_TMA_LOADES1A_NS4_17SM75_U32x4_LDSM_NENS4_14SM90_TMA_STOREES1A_NS4_17SM90_U32x4_STSM_NENS4_39AutoVectorizingCopyWithAssumedAlignmentILi128EEEEEEvvEEEEvNT_6ParamsE) ;  /* 0xffffff7004687950 */ /* 0x000fea0003c3ffff */
        .weak           $__internal_2_$__cuda_sm10x_tcgen05_guardrail_trap_unallocated_columns_being_dealloced
        .type           $__internal_2_$__cuda_sm10x_tcgen05_guardrail_trap_unallocated_columns_being_dealloced,@function
        .size           $__internal_2_$__cuda_sm10x_tcgen05_guardrail_trap_unallocated_columns_being_dealloced,(.L_x_186 - $__internal_2_$__cuda_sm10x_tcgen05_guardrail_trap_unallocated_columns_being_dealloced)
$__internal_2_$__cuda_sm10x_tcgen05_guardrail_trap_unallocated_columns_being_dealloced:
[----:B------:R-:W-:Y:S05]  /*8e60*/  BPT.TRAP 0x1 ;  /* 0x000000040000795c */ /* 0x000fea0000300000 */
[----:B------:R-:W-:-:S04]  /*8e70*/  HFMA2 R3, -RZ, RZ, 0, 0 ;  /* 0x00000000ff037431 */ /* 0x000fc800000001ff */
[----:B------:R-:W-:Y:S05]  /*8e80*/  RET.REL.NODEC R2 `(_ZN7cutlass13device_kernelINS_4gemm6kernel13GemmUniversalIN4cute5tupleIJiiiiEEENS1_10collective13CollectiveMmaINS1_35MainloopSm100TmaUmmaWarpSpecializedILi12ELi2ELi4ENS5_IJNS4_1CILi4EEESB_NSA_ILi1EEEEEEEENS5_IJNSA_ILi64EEESF_NSA_ILi32EEEEEENS_10tfloat32_tENS5_IJlSC_lEEESI_SJ_NS4_8TiledMMAINS4_8MMA_AtomIJNS4_17SM100_MMA_TF32_SSISI_SI_fLi64ELi64ELNS4_4UMMA5MajorE0ELSO_0ELNSN_7ScaleInE0ELSP_0EEEEEENS4_6LayoutINS5_IJSC_SC_SC_EEENS5_IJNSA_ILi0EEESU_SU_EEEEENS5_IJNS4_10UnderscoreESX_SX_EEEEENS4_23SM90_TMA_LOAD_MULTICASTENS4_14ComposedLayoutINS4_7SwizzleILi3ELi4ELi3EEENS4_18smem_ptr_flag_bitsILi32EEENSS_INS5_IJNSA_ILi8EEESG_EEENS5_IJSG_SC_EEEEEEEvNS4_8identityES10_S1A_vS1B_EENS_8epilogue10collective18CollectiveEpilogueINS1D_23Sm100TmaWarpSpecializedILi3ELi2ELi16ELb1ELb0EEEJSH_NS5_IJNSS_ISF_SC_EENSS_ISG_SC_EEEEESI_SJ_SI_SJ_NS1D_6fusion15FusionCallbacksIS1H_NS1L_17LinearCombinationISI_fSI_fLNS_15FloatRoundStyleE2EEESH_S1K_JEEENS4_5SM1004TMEM4LOAD26SM100_TMEM_LOAD_16dp128b8xENS4_13SM90_TMA_LOADES1A_NS4_17SM75_U32x4_LDSM_NENS4_14SM90_TMA_STOREES1A_NS4_17SM90_U32x4_STSM_NENS4_39AutoVectorizingCopyWithAssumedAlignmentILi128EEEEEEvvEEEEvNT_6ParamsE) ;  /* 0xffffff70025c7950 */ /* 0x000fea0003c3ffff */
.L_x_185:
[----:B------:R-:W-:-:S00]  /*8e90*/  BRA `(.L_x_185) ;  /* 0xfffffffc00fc7947 */ /* 0x000fc0000383ffff */
[----:B------:R-:W-:-:S00]  /*8ea0*/  NOP ;  /* 0x0000000000007918 */ /* 0x000fc00000000000 */
        /* <DEDUP_REMOVED lines=13> */
.L_x_186:


//--------------------- .nv.global.init           --------------------------
	.section	.nv.global.init,"aw",@progbits
.nv.global.init:
	.type		$str$27,@object
	.size		$str$27,($str$28 - $str$27)
$str$27:
        /*0000*/ 	.byte	0x28, 0x61, 0x64, 0x64, 0x72, 0x65, 0x73, 0x73, 0x20, 0x26, 0x20, 0x6d, 0x61, 0x73, 0x6b, 0x29
        /*0010*/ 	.byte	0x20, 0x3d, 0x3d, 0x20, 0x30, 0x00
	.type		$str$28,@object
	.size		$str$28,($str$26 - $str$28)
$str$28:
        /*0016*/ 	.byte	0x2f, 0x74, 0x6d, 0x70, 0x2f, 0x63, 0x75, 0x74, 0x6c, 0x61, 0x73, 0x73, 0x5f, 0x73, 0x77, 0x65
        /*0026*/ 	.byte	0x65, 0x70, 0x5f, 0x73, 0x72, 0x63, 0x2f, 0x69, 0x6e, 0x63, 0x6c, 0x75, 0x64, 0x65, 0x2f, 0x63
        /*0036*/ 	.byte	0x75, 0x74, 0x65, 0x2f, 0x70, 0x6f, 0x69, 0x6e, 0x74, 0x65, 0x72, 0x5f, 0x66, 0x6c, 0x61, 0x67
        /*0046*/ 	.byte	0x67, 0x65, 0x64, 0x2e, 0x68, 0x70, 0x70, 0x00
	.type		$str$26,@object
	.size		$str$26,($str$25 - $str$26)
$str$26:
        /*004e*/ 	.byte	0x2f, 0x74, 0x6d, 0x70, 0x2f, 0x63, 0x75, 0x74, 0x6c, 0x61, 0x73, 0x73, 0x5f, 0x73, 0x77, 0x65
        /*005e*/ 	.byte	0x65, 0x70, 0x5f, 0x73, 0x72, 0x63, 0x2f, 0x69, 0x6e, 0x63, 0x6c, 0x75, 0x64, 0x65, 0x2f, 0x63
        /*006e*/ 	.byte	0x75, 0x74, 0x65, 0x2f, 0x61, 0x74, 0x6f, 0x6d, 0x2f, 0x63, 0x6f, 0x70, 0x79, 0x5f, 0x74, 0x72
        /*007e*/ 	.byte	0x61, 0x69, 0x74, 0x73, 0x5f, 0x73, 0x6d, 0x31, 0x30, 0x30, 0x2e, 0x68, 0x70, 0x70, 0x00
	.type		$str$25,@object
	.size		$str$25,(__unnamed_1 - $str$25)
$str$25:
        /*008d*/ 	.byte	0x28, 0x28, 0x75, 0x69, 0x6e, 0x74, 0x33, 0x32, 0x5f, 0x74, 0x28, 0x74, 0x68, 0x72, 0x65, 0x61
        /*009d*/ 	.byte	0x64, 0x49, 0x64, 0x78, 0x2e, 0x78, 0x29, 0x20, 0x2f, 0x20, 0x33, 0x32, 0x29, 0x20, 0x25, 0x20
        /*00ad*/ 	.byte	0x34, 0x29, 0x20, 0x3d, 0x3d, 0x20, 0x28, 0x28, 0x28, 0x74, 0x6d, 0x65, 0x6d, 0x5f, 0x61, 0x64
        /*00bd*/ 	.byte	0x64, 0x72, 0x20, 0x3e, 0x3e, 0x20, 0x31, 0x36, 0x29, 0x20, 0x2f, 0x20, 0x33, 0x32, 0x29, 0x20
        /*00cd*/ 	.byte	0x25, 0x20, 0x34, 0x29, 0x00
	.type		__unnamed_1,@object
	.size		__unnamed_1,(__unnamed_2 - __unnamed_1)
__unnamed_1:
        /*00d2*/ 	.byte	0x61, 0x75, 0x74, 0x6f, 0x20, 0x63, 0x75, 0x74, 0x65, 0x3a, 0x3a, 0x61, 0x73, 0x5f, 0x70, 0x6f
        /* <DEDUP_REMOVED lines=24> */
        /*0262*/ 	.byte	0x30, 0x34, 0x38, 0x3e, 0x3e, 0x3e, 0x3e, 0x5d, 0x00
	.type		__unnamed_2,@object
	.size		__unnamed_2,(.L_2 - __unnamed_2)
__unnamed_2:
        /* <DEDUP_REMOVED lines=45> */
        /*053b*/ 	.byte	0x3e, 0x3e, 0x3e, 0x5d, 0x00
.L_2:


//--------------------- .nv.shared._ZN7cutlass13device_kernelINS_4gemm6kernel13GemmUniversalIN4cute5tupleIJiiiiEEENS1_10collective13CollectiveMmaINS1_35MainloopSm100TmaUmmaWarpSpecializedILi12ELi2ELi4ENS5_IJNS4_1CILi4EEESB_NSA_ILi1EEEEEEEENS5_IJNSA_ILi64EEESF_NSA_ILi32EEEEEENS_10tfloat32_tENS5_IJlSC_lEEESI_SJ_NS4_8TiledMMAINS4_8MMA_AtomIJNS4_17SM100_MMA_TF32_SSISI_SI_fLi64ELi64ELNS4_4UMMA5MajorE0ELSO_0ELNSN_7ScaleInE0ELSP_0EEEEEENS4_6LayoutINS5_IJSC_SC_SC_EEENS5_IJNSA_ILi0EEESU_SU_EEEEENS5_IJNS4_10UnderscoreESX_SX_EEEEENS4_23SM90_TMA_LOAD_MULTICASTENS4_14ComposedLayoutINS4_7SwizzleILi3ELi4ELi3EEENS4_18smem_ptr_flag_bitsILi32EEENSS_INS5_IJNSA_ILi8EEESG_EEENS5_IJSG_SC_EEEEEEEvNS4_8identityES10_S1A_vS1B_EENS_8epilogue10collective18CollectiveEpilogueINS1D_23Sm100TmaWarpSpecializedILi3ELi2ELi16ELb1ELb0EEEJSH_NS5_IJNSS_ISF_SC_EENSS_ISG_SC_EEEEESI_SJ_SI_SJ_NS1D_6fusion15FusionCallbacksIS1H_NS1L_17LinearCombinationISI_fSI_fLNS_15FloatRoundStyleE2EEESH_S1K_JEEENS4_5SM1004TMEM4LOAD26SM100_TMEM_LOAD_16dp128b8xENS4_13SM90_TMA_LOADES1A_NS4_17SM75_U32x4_LDSM_NENS4_14SM90_TMA_STOREES1A_NS4_17SM90_U32x4_STSM_NENS4_39AutoVectorizingCopyWithAssumedAlignmentILi128EEEEEEvvEEEEvNT_6ParamsE --------------------------
	.section	.nv.shared._ZN7cutlass13device_kernelINS_4gemm6kernel13GemmUniversalIN4cute5tupleIJiiiiEEENS1_10collective13CollectiveMmaINS1_35MainloopSm100TmaUmmaWarpSpecializedILi12ELi2ELi4ENS5_IJNS4_1CILi4EEESB_NSA_ILi1EEEEEEEENS5_IJNSA_ILi64EEESF_NSA_ILi32EEEEEENS_10tfloat32_tENS5_IJlSC_lEEESI_SJ_NS4_8TiledMMAINS4_8MMA_AtomIJNS4_17SM100_MMA_TF32_SSISI_SI_fLi64ELi64ELNS4_4UMMA5MajorE0ELSO_0ELNSN_7ScaleInE0ELSP_0EEEEEENS4_6LayoutINS5_IJSC_SC_SC_EEENS5_IJNSA_ILi0EEESU_SU_EEEEENS5_IJNS4_10UnderscoreESX_SX_EEEEENS4_23SM90_TMA_LOAD_MULTICASTENS4_14ComposedLayoutINS4_7SwizzleILi3ELi4ELi3EEENS4_18smem_ptr_flag_bitsILi32EEENSS_INS5_IJNSA_ILi8EEESG_EEENS5_IJSG_SC_EEEEEEEvNS4_8identityES10_S1A_vS1B_EENS_8epilogue10collective18CollectiveEpilogueINS1D_23Sm100TmaWarpSpecializedILi3ELi2ELi16ELb1ELb0EEEJSH_NS5_IJNSS_ISF_SC_EENSS_ISG_SC_EEEEESI_SJ_SI_SJ_NS1D_6fusion15FusionCallbacksIS1H_NS1L_17LinearCombinationISI_fSI_fLNS_15FloatRoundStyleE2EEESH_S1K_JEEENS4_5SM1004TMEM4LOAD26SM100_TMEM_LOAD_16dp128b8xENS4_13SM90_TMA_LOADES1A_NS4_17SM75_U32x4_LDSM_NENS4_14SM90_TMA_STOREES1A_NS4_17SM90_U32x4_STSM_NENS4_39AutoVectorizingCopyWithAssumedAlignmentILi128EEEEEEvvEEEEvNT_6ParamsE,"aw",@nobits
	.sectionflags	@""
	.align	16
	.zero		1024


//--------------------- .nv.shared.reserved.0     --------------------------
	.section	.nv.shared.reserved.0,"aw",@nobits
	.weak		__nv_reservedSMEM_offset_0_alias
	.size		__nv_reservedSMEM_offset_0_alias, 0, 64
	.other		__nv_reservedSMEM_offset_0_alias,@"STO_CUDA_RESERVED_SHARED STV_DEFAULT"
__nv_reservedSMEM_offset_0_alias:
	.zero		0
.nv.shared.reserved.0:
	.zero		64
	.weak		__nv_reservedSMEM_tcgen05_partition
	.type		__nv_reservedSMEM_tcgen05_partition,@object
	.size		__nv_reservedSMEM_tcgen05_partition,(.L_0 - __nv_reservedSMEM_tcgen05_partition)
__nv_reservedSMEM_tcgen05_partition:
	.zero		32
.L_0:


//--------------------- .nv.global                --------------------------
	.section	.nv.global,"aw",@nobits
.nv.global:
	.type		_ZN40_INTERNAL_d477c079_4_k_cu_ab1dfab2_329874cute1_E,@object
	.size		_ZN40_INTERNAL_d477c079_4_k_cu_ab1dfab2_329874cute1_E,(_ZN40_INTERNAL_d477c079_4_k_cu_ab1dfab2_329874cuda3std3__45__cpo6cbeginE - _ZN40_INTERNAL_d477c079_4_k_cu_ab1dfab2_329874cute1_E)
_ZN40_INTERNAL_d477c079_4_k_cu_ab1dfab2_329874cute1_E:
	.zero		1
	.type		_ZN40_INTERNAL_d477c079_4_k_cu_ab1dfab2_329874cuda3std3__45__cpo6cbeginE,@object
	.size		_ZN40_INTERNAL_d477c079_4_k_cu_ab1dfab2_329874cuda3std3__45__cpo6cbeginE,(_ZN40_INTERNAL_d477c079_4_k_cu_ab1dfab2_329874cuda3std3__48in_placeE - _ZN40_INTERNAL_d477c079_4_k_cu_ab1dfab2_329874cuda3std3__45__cpo6cbeginE)
_ZN40_INTERNAL_d477c079_4_k_cu_ab1dfab2_329874cuda3std3__45__cpo6cbeginE:
	.zero		1
	.type		_ZN40_INTERNAL_d477c079_4_k_cu_ab1dfab2_329874cuda3std3__48in_placeE,@object
	.size		_ZN40_INTERNAL_d477c079_4_k_cu_ab1dfab2_329874cuda3std3__48in_placeE,(_ZN40_INTERNAL_d477c079_4_k_cu_ab1dfab2_329874cuda3std6ranges3__45__cpo9iter_moveE - _ZN40_INTERNAL_d477c079_4_k_cu_ab1dfab2_329874cuda3std3__48in_placeE)
_ZN40_INTERNAL_d477c079_4_k_cu_ab1dfab2_329874cuda3std3__48in_placeE:
	.zero		1
	.type		_ZN40_INTERNAL_d477c079_4_k_cu_ab1dfab2_329874cuda3std6ranges3__45__cpo9iter_moveE,@object
	.size		_ZN40_INTERNAL_d477c079_4_k_cu_ab1dfab2_329874cuda3std6ranges3__45__cpo9iter_moveE,(_ZN40_INTERNAL_d477c079_4_k_cu_ab1dfab2_329874cuda3std3__45__cpo5beginE - _ZN40_INTERNAL_d477c079_4_k_cu_ab1dfab2_329874cuda3std6ranges3__45__cpo9iter_moveE)
_ZN40_INTERNAL_d477c079_4_k_cu_ab1dfab2_329874cuda3std6ranges3__45__cpo9iter_moveE:
	.zero		1
	.type		_ZN40_INTERNAL_d477c079_4_k_cu_ab1dfab2_329874cuda3std3__45__cpo5beginE,@object
	.size		_ZN40_INTERNAL_d477c079_4_k_cu_ab1dfab2_329874cuda3std3__45__cpo5beginE,(_ZN40_INTERNAL_d477c079_4_k_cu_ab1dfab2_329874cuda3std3__442_GLOBAL__N__d477c079_4_k_cu_ab1dfab2_329876ignoreE - _ZN40_INTERNAL_d477c079_4_k_cu_ab1dfab2_329874cuda3std3__45__cpo5beginE)
_ZN40_INTERNAL_d477c079_4_k_cu_ab1dfab2_329874cuda3std3__45__cpo5beginE:
	.zero		1
	.type		_ZN40_INTERNAL_d477c079_4_k_cu_ab1dfab2_329874cuda3std3__442_GLOBAL__N__d477c079_4_k_cu_ab1dfab2_329876ignoreE,@object
	.size		_ZN40_INTERNAL_d477c079_4_k_cu_ab1dfab2_329874cuda3std3__442_GLOBAL__N__d477c079_4_k_cu_ab1dfab2_329876ignoreE,(_ZN40_INTERNAL_d477c079_4_k_cu_ab1dfab2_329874cute7productE - _ZN40_INTERNAL_d477c079_4_k_cu_ab1dfab2_329874cuda3std3__442_GLOBAL__N__d477c079_4_k_cu_ab1dfab2_329876ignoreE)
_ZN40_INTERNAL_d477c079_4_k_cu_ab1dfab2_329874cuda3std3__442_GLOBAL__N__d477c079_4_k_cu_ab1dfab2_329876ignoreE:
	.zero		1
	.type		_ZN40_INTERNAL_d477c079_4_k_cu_ab1dfab2_329874cute7productE,@object
	.size		_ZN40_INTERNAL_d477c079_4_k_cu_ab1dfab2_329874cute7productE,(_ZN40_INTERNAL_d477c079_4_k_cu_ab1dfab2_329874cuda3std3__45__cpo3endE - _ZN40_INTERNAL_d477c079_4_k_cu_ab1dfab2_329874cute7productE)
_ZN40_INTERNAL_d477c079_4_k_cu_ab1dfab2_329874cute7productE:
	.zero		1
	.type		_ZN40_INTERNAL_d477c079_4_k_cu_ab1dfab2_329874cuda3std3__45__cpo3endE,@object
	.size		_ZN40_INTERNAL_d477c079_4_k_cu_ab1dfab2_329874cuda3std3__45__cpo3endE,(_ZN40_INTERNAL_d477c079_4_k_cu_ab1dfab2_329874cuda3std3__419piecewise_constructE - _ZN40_INTERNAL_d477c079_4_k_cu_ab1dfab2_329874cuda3std3__45__cpo3endE)
_ZN40_INTERNAL_d477c079_4_k_cu_ab1dfab2_329874cuda3std3__45__cpo3endE:
	.zero		1
	.type		_ZN40_INTERNAL_d477c079_4_k_cu_ab1dfab2_329874cuda3std3__419piecewise_constructE,@object
	.size		_ZN40_INTERNAL_d477c079_4_k_cu_ab1dfab2_329874cuda3std3__419piecewise_constructE,(_ZN40_INTERNAL_d477c079_4_k_cu_ab1dfab2_329874cuda3std3__45__cpo4cendE - _ZN40_INTERNAL_d477c079_4_k_cu_ab1dfab2_329874cuda3std3__419piecewise_constructE)
_ZN40_INTERNAL_d477c079_4_k_cu_ab1dfab2_329874cuda3std3__419piecewise_constructE:
	.zero		1
	.type		_ZN40_INTERNAL_d477c079_4_k_cu_ab1dfab2_329874cuda3std3__45__cpo4cendE,@object
	.size		_ZN40_INTERNAL_d477c079_4_k_cu_ab1dfab2_329874cuda3std3__45__cpo4cendE,(_ZN40_INTERNAL_d477c079_4_k_cu_ab1dfab2_329874cuda3std6ranges3__45__cpo4swapE - _ZN40_INTERNAL_d477c079_4_k_cu_ab1dfab2_329874cuda3std3__45__cpo4cendE)
_ZN40_INTERNAL_d477c079_4_k_cu_ab1dfab2_329874cuda3std3__45__cpo4cendE:
	.zero		1
	.type		_ZN40_INTERNAL_d477c079_4_k_cu_ab1dfab2_329874cuda3std6ranges3__45__cpo4swapE,@object
	.size		_ZN40_INTERNAL_d477c079_4_k_cu_ab1dfab2_329874cuda3std6ranges3__45__cpo4swapE,(.L_10 - _ZN40_INTERNAL_d477c079_4_k_cu_ab1dfab2_329874cuda3std6ranges3__45__cpo4swapE)
_ZN40_INTERNAL_d477c079_4_k_cu_ab1dfab2_329874cuda3std6ranges3__45__cpo4swapE:
	.zero		1
.L_10:


//--------------------- .nv.constant0._ZN7cutlass13device_kernelINS_4gemm6kernel13GemmUniversalIN4cute5tupleIJiiiiEEENS1_10collective13CollectiveMmaINS1_35MainloopSm100TmaUmmaWarpSpecializedILi12ELi2ELi4ENS5_IJNS4_1CILi4EEESB_NSA_ILi1EEEEEEEENS5_IJNSA_ILi64EEESF_NSA_ILi32EEEEEENS_10tfloat32_tENS5_IJlSC_lEEESI_SJ_NS4_8TiledMMAINS4_8MMA_AtomIJNS4_17SM100_MMA_TF32_SSISI_SI_fLi64ELi64ELNS4_4UMMA5MajorE0ELSO_0ELNSN_7ScaleInE0ELSP_0EEEEEENS4_6LayoutINS5_IJSC_SC_SC_EEENS5_IJNSA_ILi0EEESU_SU_EEEEENS5_IJNS4_10UnderscoreESX_SX_EEEEENS4_23SM90_TMA_LOAD_MULTICASTENS4_14ComposedLayoutINS4_7SwizzleILi3ELi4ELi3EEENS4_18smem_ptr_flag_bitsILi32EEENSS_INS5_IJNSA_ILi8EEESG_EEENS5_IJSG_SC_EEEEEEEvNS4_8identityES10_S1A_vS1B_EENS_8epilogue10collective18CollectiveEpilogueINS1D_23Sm100TmaWarpSpecializedILi3ELi2ELi16ELb1ELb0EEEJSH_NS5_IJNSS_ISF_SC_EENSS_ISG_SC_EEEEESI_SJ_SI_SJ_NS1D_6fusion15FusionCallbacksIS1H_NS1L_17LinearCombinationISI_fSI_fLNS_15FloatRoundStyleE2EEESH_S1K_JEEENS4_5SM1004TMEM4LOAD26SM100_TMEM_LOAD_16dp128b8xENS4_13SM90_TMA_LOADES1A_NS4_17SM75_U32x4_LDSM_NENS4_14SM90_TMA_STOREES1A_NS4_17SM90_U32x4_STSM_NENS4_39AutoVectorizingCopyWithAssumedAlignmentILi128EEEEEEvvEEEEvNT_6ParamsE --------------------------
	.section	.nv.constant0._ZN7cutlass13device_kernelINS_4gemm6kernel13GemmUniversalIN4cute5tupleIJiiiiEEENS1_10collective13CollectiveMmaINS1_35MainloopSm100TmaUmmaWarpSpecializedILi12ELi2ELi4ENS5_IJNS4_1CILi4EEESB_NSA_ILi1EEEEEEEENS5_IJNSA_ILi64EEESF_NSA_ILi32EEEEEENS_10tfloat32_tENS5_IJlSC_lEEESI_SJ_NS4_8TiledMMAINS4_8MMA_AtomIJNS4_17SM100_MMA_TF32_SSISI_SI_fLi64ELi64ELNS4_4UMMA5MajorE0ELSO_0ELNSN_7ScaleInE0ELSP_0EEEEEENS4_6LayoutINS5_IJSC_SC_SC_EEENS5_IJNSA_ILi0EEESU_SU_EEEEENS5_IJNS4_10UnderscoreESX_SX_EEEEENS4_23SM90_TMA_LOAD_MULTICASTENS4_14ComposedLayoutINS4_7SwizzleILi3ELi4ELi3EEENS4_18smem_ptr_flag_bitsILi32EEENSS_INS5_IJNSA_ILi8EEESG_EEENS5_IJSG_SC_EEEEEEEvNS4_8identityES10_S1A_vS1B_EENS_8epilogue10collective18CollectiveEpilogueINS1D_23Sm100TmaWarpSpecializedILi3ELi2ELi16ELb1ELb0EEEJSH_NS5_IJNSS_ISF_SC_EENSS_ISG_SC_EEEEESI_SJ_SI_SJ_NS1D_6fusion15FusionCallbacksIS1H_NS1L_17LinearCombinationISI_fSI_fLNS_15FloatRoundStyleE2EEESH_S1K_JEEENS4_5SM1004TMEM4LOAD26SM100_TMEM_LOAD_16dp128b8xENS4_13SM90_TMA_LOADES1A_NS4_17SM75_U32x4_LDSM_NENS4_14SM90_TMA_STOREES1A_NS4_17SM90_U32x4_STSM_NENS4_39AutoVectorizingCopyWithAssumedAlignmentILi128EEEEEEvvEEEEvNT_6ParamsE,"a",@progbits
	.sectionflags	@""
	.align	4
.nv.constant0._ZN7cutlass13device_kernelINS_4gemm6kernel13GemmUniversalIN4cute5tupleIJiiiiEEENS1_10collective13CollectiveMmaINS1_35MainloopSm100TmaUmmaWarpSpecializedILi12ELi2ELi4ENS5_IJNS4_1CILi4EEESB_NSA_ILi1EEEEEEEENS5_IJNSA_ILi64EEESF_NSA_ILi32EEEEEENS_10tfloat32_tENS5_IJlSC_lEEESI_SJ_NS4_8TiledMMAINS4_8MMA_AtomIJNS4_17SM100_MMA_TF32_SSISI_SI_fLi64ELi64ELNS4_4UMMA5MajorE0ELSO_0ELNSN_7ScaleInE0ELSP_0EEEEEENS4_6LayoutINS5_IJSC_SC_SC_EEENS5_IJNSA_ILi0EEESU_SU_EEEEENS5_IJNS4_10UnderscoreESX_SX_EEEEENS4_23SM90_TMA_LOAD_MULTICASTENS4_14ComposedLayoutINS4_7SwizzleILi3ELi4ELi3EEENS4_18smem_ptr_flag_bitsILi32EEENSS_INS5_IJNSA_ILi8EEESG_EEENS5_IJSG_SC_EEEEEEEvNS4_8identityES10_S1A_vS1B_EENS_8epilogue10collective18CollectiveEpilogueINS1D_23Sm100TmaWarpSpecializedILi3ELi2ELi16ELb1ELb0EEEJSH_NS5_IJNSS_ISF_SC_EENSS_ISG_SC_EEEEESI_SJ_SI_SJ_NS1D_6fusion15FusionCallbacksIS1H_NS1L_17LinearCombinationISI_fSI_fLNS_15FloatRoundStyleE2EEESH_S1K_JEEENS4_5SM1004TMEM4LOAD26SM100_TMEM_LOAD_16dp128b8xENS4_13SM90_TMA_LOADES1A_NS4_17SM75_U32x4_LDSM_NENS4_14SM90_TMA_STOREES1A_NS4_17SM90_U32x4_STSM_NENS4_39AutoVectorizingCopyWithAssumedAlignmentILi128EEEEEEvvEEEEvNT_6ParamsE:
	.zero		2944


//--------------------- SYMBOLS --------------------------

	.type		.nv.reservedSmem.offset0,@object
	.size		.nv.reservedSmem.offset0,0x4
	.type		.nv.reservedSmem.cap,@object
	.size		.nv.reservedSmem.cap,0x4
	.type		__assertfail,@function
